	.target	sm_90a

	.elftype	@"ET_EXEC"


//--------------------- .note.nv.tkinfo           --------------------------
	.section	.note.nv.tkinfo,"",@"SHT_NOTE"
	.sectionflags	@"SHF_NOTE_NV_TKINFO"
	.tkinfo
        /*0018*/ 	.word	0x00000002
        /*0030*/ 	.string	""
        /*0030*/ 	.string	"ptxas"
        /*0030*/ 	.string	"Cuda compilation tools, release 13.0, V13.0.88"
        /*0030*/ 	.string	"Build cuda_13.0.r13.0/compiler.36424714_0"
        /*0030*/ 	.string	"-arch sm_90a -m 64 "



//--------------------- .note.nv.cuinfo           --------------------------
	.section	.note.nv.cuinfo,"",@"SHT_NOTE"
	.sectionflags	@"SHF_NOTE_NV_CUINFO"
        /*0018*/ 	.short	0x0002
        /*001a*/ 	.short	0x005a
        /*001c*/ 	.short	0x0082
	.zero		2


//--------------------- .nv.info                  --------------------------
	.section	.nv.info,"",@"SHT_CUDA_INFO"
	.align	4


	//----- nvinfo : EIATTR_REGCOUNT
	.align		4
        /*0000*/ 	.byte	0x04, 0x2f
        /*0002*/ 	.short	(.L_15 - .L_14)
	.align		4
.L_14:
        /*0004*/ 	.word	index@(_ZN7cutlass13device_kernelINS_4gemm6kernel13GemmUniversalIN4cute5tupleIJiiiiEEENS1_10collective13CollectiveMmaINS1_34MainloopSm90TmaGmmaWarpSpecializedILi18ENS5_IJNS4_1CILi4EEENSA_ILi1EEESC_EEENS1_35KernelTmaWarpSpecializedCooperativeEEENS5_IJNSA_ILi128EEENSA_ILi256EEENSA_ILi32EEEEEEaNS5_IJlSC_lEEEaSK_NS4_8TiledMMAINS4_8MMA_AtomIJNS4_4SM904GMMA27MMA_64x256x32_S32S8S8_SS_TNEEEENS4_6LayoutINS5_IJNSA_ILi2EEESC_SC_EEENS5_IJSC_NSA_ILi0EEESU_EEEEENS5_IJNS4_10UnderscoreESX_SX_EEEEENS4_13SM90_TMA_LOADENS4_14ComposedLayoutINS4_7SwizzleILi1ELi4ELi3EEENS4_18smem_ptr_flag_bitsILi8EEENSR_INS5_IJNSA_ILi8EEESI_EEENS5_IJSI_SC_EEEEEEEvNS4_8identityENS4_23SM90_TMA_LOAD_MULTICASTES1A_vS1B_EENS_8epilogue10collective6detail29Sm90TmaWarpSpecializedAdapterINS1F_15DefaultEpilogueIaSK_SK_NS1E_6thread17LinearCombinationIaLi1EiiLNS1J_9ScaleType4KindE0ELNS_15FloatRoundStyleE2EaEENS1_15EpilogueDefaultEEEEEvvEEEEvNT_6ParamsE)
        /*0008*/ 	.word	0x000000a8


	//----- nvinfo : EIATTR_FRAME_SIZE
	.align		4
.L_15:
        /*000c*/ 	.byte	0x04, 0x11
        /*000e*/ 	.short	(.L_17 - .L_16)
	.align		4
.L_16:
        /*0010*/ 	.word	index@(_ZN7cutlass13device_kernelINS_4gemm6kernel13GemmUniversalIN4cute5tupleIJiiiiEEENS1_10collective13CollectiveMmaINS1_34MainloopSm90TmaGmmaWarpSpecializedILi18ENS5_IJNS4_1CILi4EEENSA_ILi1EEESC_EEENS1_35KernelTmaWarpSpecializedCooperativeEEENS5_IJNSA_ILi128EEENSA_ILi256EEENSA_ILi32EEEEEEaNS5_IJlSC_lEEEaSK_NS4_8TiledMMAINS4_8MMA_AtomIJNS4_4SM904GMMA27MMA_64x256x32_S32S8S8_SS_TNEEEENS4_6LayoutINS5_IJNSA_ILi2EEESC_SC_EEENS5_IJSC_NSA_ILi0EEESU_EEEEENS5_IJNS4_10UnderscoreESX_SX_EEEEENS4_13SM90_TMA_LOADENS4_14ComposedLayoutINS4_7SwizzleILi1ELi4ELi3EEENS4_18smem_ptr_flag_bitsILi8EEENSR_INS5_IJNSA_ILi8EEESI_EEENS5_IJSI_SC_EEEEEEEvNS4_8identityENS4_23SM90_TMA_LOAD_MULTICASTES1A_vS1B_EENS_8epilogue10collective6detail29Sm90TmaWarpSpecializedAdapterINS1F_15DefaultEpilogueIaSK_SK_NS1E_6thread17LinearCombinationIaLi1EiiLNS1J_9ScaleType4KindE0ELNS_15FloatRoundStyleE2EaEENS1_15EpilogueDefaultEEEEEvvEEEEvNT_6ParamsE)
        /*0014*/ 	.word	0x00000000


	//----- nvinfo : EIATTR_MIN_STACK_SIZE
	.align		4
.L_17:
        /*0018*/ 	.byte	0x04, 0x12
        /*001a*/ 	.short	(.L_19 - .L_18)
	.align		4
.L_18:
        /*001c*/ 	.word	index@(_ZN7cutlass13device_kernelINS_4gemm6kernel13GemmUniversalIN4cute5tupleIJiiiiEEENS1_10collective13CollectiveMmaINS1_34MainloopSm90TmaGmmaWarpSpecializedILi18ENS5_IJNS4_1CILi4EEENSA_ILi1EEESC_EEENS1_35KernelTmaWarpSpecializedCooperativeEEENS5_IJNSA_ILi128EEENSA_ILi256EEENSA_ILi32EEEEEEaNS5_IJlSC_lEEEaSK_NS4_8TiledMMAINS4_8MMA_AtomIJNS4_4SM904GMMA27MMA_64x256x32_S32S8S8_SS_TNEEEENS4_6LayoutINS5_IJNSA_ILi2EEESC_SC_EEENS5_IJSC_NSA_ILi0EEESU_EEEEENS5_IJNS4_10UnderscoreESX_SX_EEEEENS4_13SM90_TMA_LOADENS4_14ComposedLayoutINS4_7SwizzleILi1ELi4ELi3EEENS4_18smem_ptr_flag_bitsILi8EEENSR_INS5_IJNSA_ILi8EEESI_EEENS5_IJSI_SC_EEEEEEEvNS4_8identityENS4_23SM90_TMA_LOAD_MULTICASTES1A_vS1B_EENS_8epilogue10collective6detail29Sm90TmaWarpSpecializedAdapterINS1F_15DefaultEpilogueIaSK_SK_NS1E_6thread17LinearCombinationIaLi1EiiLNS1J_9ScaleType4KindE0ELNS_15FloatRoundStyleE2EaEENS1_15EpilogueDefaultEEEEEvvEEEEvNT_6ParamsE)
        /*0020*/ 	.word	0x00000000
.L_19:


//--------------------- .nv.compat                --------------------------
	.section	.nv.compat,"",@"SHT_CUDA_COMPAT_INFO"
	.align	4
        /*0000*/ 	.byte	0x02, 0x09, 0x01, 0x00, 0x02, 0x02, 0x04, 0x00, 0x02, 0x05, 0x05, 0x00, 0x03, 0x07, 0x01, 0x01
        /*0010*/ 	.byte	0x02, 0x03, 0x01, 0x00, 0x02, 0x06, 0x01, 0x00, 0x04, 0x0b, 0x08, 0x00, 0x00, 0x00, 0x00, 0x00
        /*0020*/ 	.byte	0x00, 0x00, 0x00, 0x00


//--------------------- .nv.info._ZN7cutlass13device_kernelINS_4gemm6kernel13GemmUniversalIN4cute5tupleIJiiiiEEENS1_10collective13CollectiveMmaINS1_34MainloopSm90TmaGmmaWarpSpecializedILi18ENS5_IJNS4_1CILi4EEENSA_ILi1EEESC_EEENS1_35KernelTmaWarpSpecializedCooperativeEEENS5_IJNSA_ILi128EEENSA_ILi256EEENSA_ILi32EEEEEEaNS5_IJlSC_lEEEaSK_NS4_8TiledMMAINS4_8MMA_AtomIJNS4_4SM904GMMA27MMA_64x256x32_S32S8S8_SS_TNEEEENS4_6LayoutINS5_IJNSA_ILi2EEESC_SC_EEENS5_IJSC_NSA_ILi0EEESU_EEEEENS5_IJNS4_10UnderscoreESX_SX_EEEEENS4_13SM90_TMA_LOADENS4_14ComposedLayoutINS4_7SwizzleILi1ELi4ELi3EEENS4_18smem_ptr_flag_bitsILi8EEENSR_INS5_IJNSA_ILi8EEESI_EEENS5_IJSI_SC_EEEEEEEvNS4_8identityENS4_23SM90_TMA_LOAD_MULTICASTES1A_vS1B_EENS_8epilogue10collective6detail29Sm90TmaWarpSpecializedAdapterINS1F_15DefaultEpilogueIaSK_SK_NS1E_6thread17LinearCombinationIaLi1EiiLNS1J_9ScaleType4KindE0ELNS_15FloatRoundStyleE2EaEENS1_15EpilogueDefaultEEEEEvvEEEEvNT_6ParamsE --------------------------
	.section	.nv.info._ZN7cutlass13device_kernelINS_4gemm6kernel13GemmUniversalIN4cute5tupleIJiiiiEEENS1_10collective13CollectiveMmaINS1_34MainloopSm90TmaGmmaWarpSpecializedILi18ENS5_IJNS4_1CILi4EEENSA_ILi1EEESC_EEENS1_35KernelTmaWarpSpecializedCooperativeEEENS5_IJNSA_ILi128EEENSA_ILi256EEENSA_ILi32EEEEEEaNS5_IJlSC_lEEEaSK_NS4_8TiledMMAINS4_8MMA_AtomIJNS4_4SM904GMMA27MMA_64x256x32_S32S8S8_SS_TNEEEENS4_6LayoutINS5_IJNSA_ILi2EEESC_SC_EEENS5_IJSC_NSA_ILi0EEESU_EEEEENS5_IJNS4_10UnderscoreESX_SX_EEEEENS4_13SM90_TMA_LOADENS4_14ComposedLayoutINS4_7SwizzleILi1ELi4ELi3EEENS4_18smem_ptr_flag_bitsILi8EEENSR_INS5_IJNSA_ILi8EEESI_EEENS5_IJSI_SC_EEEEEEEvNS4_8identityENS4_23SM90_TMA_LOAD_MULTICASTES1A_vS1B_EENS_8epilogue10collective6detail29Sm90TmaWarpSpecializedAdapterINS1F_15DefaultEpilogueIaSK_SK_NS1E_6thread17LinearCombinationIaLi1EiiLNS1J_9ScaleType4KindE0ELNS_15FloatRoundStyleE2EaEENS1_15EpilogueDefaultEEEEEvvEEEEvNT_6ParamsE,"",@"SHT_CUDA_INFO"
	.sectionflags	@""
	.align	4


	//----- nvinfo : EIATTR_CUDA_API_VERSION
	.align		4
        /*0000*/ 	.byte	0x04, 0x37
        /*0002*/ 	.short	(.L_21 - .L_20)
.L_20:
        /*0004*/ 	.word	0x00000082


	//----- nvinfo : EIATTR_KPARAM_INFO
	.align		4
.L_21:
        /*0008*/ 	.byte	0x04, 0x17
        /*000a*/ 	.short	(.L_23 - .L_22)
.L_22:
        /*000c*/ 	.word	0x00000000
        /*0010*/ 	.short	0x0000
        /*0012*/ 	.short	0x0070
        /*0014*/ 	.byte	0x00, 0xf0, 0x01, 0x10


	//----- nvinfo : EIATTR_SPARSE_MMA_MASK
	.align		4
.L_23:
        /*0018*/ 	.byte	0x03, 0x50
        /*001a*/ 	.short	0x0000


	//----- nvinfo : EIATTR_MAXREG_COUNT
	.align		4
        /*001c*/ 	.byte	0x03, 0x1b
        /*001e*/ 	.short	0x00a8


	//----- nvinfo : EIATTR_NUM_BARRIERS
	.align		4
        /*0020*/ 	.byte	0x02, 0x4c
        /*0022*/ 	.byte	0x01
	.zero		1


	//----- nvinfo : EIATTR_EXTERNS
	.align		4
        /*0024*/ 	.byte	0x04, 0x0f
        /*0026*/ 	.short	(.L_25 - .L_24)


	//   ....[0]....
	.align		4
.L_24:
        /*0028*/ 	.word	index@(__assertfail)


	//----- nvinfo : EIATTR_MERCURY_ISA_VERSION
	.align		4
.L_25:
        /*002c*/ 	.byte	0x03, 0x5f
        /*002e*/ 	.short	0x0101


	//----- nvinfo : EIATTR_INT_WARP_WIDE_INSTR_OFFSETS
	.align		4
        /*0030*/ 	.byte	0x04, 0x31
        /*0032*/ 	.short	(.L_27 - .L_26)


	//   ....[0]....
.L_26:
        /*0034*/ 	.word	0x00000670


	//   ....[1]....
        /*0038*/ 	.word	0x000006a0


	//   ....[2]....
        /*003c*/ 	.word	0x00000850


	//----- nvinfo : EIATTR_COOP_GROUP_MASK_REGIDS
	.align		4
.L_27:
        /*0040*/ 	.byte	0x04, 0x29
        /*0042*/ 	.short	(.L_29 - .L_28)


	//   ....[0]....
.L_28:
        /*0044*/ 	.word	0xffffffff


	//   ....[1]....
        /*0048*/ 	.word	0xffffffff


	//   ....[2]....
        /*004c*/ 	.word	0xffffffff


	//   ....[3]....
        /*0050*/ 	.word	0xffffffff


	//   ....[4]....
        /*0054*/ 	.word	0xffffffff


	//   ....[5]....
        /*0058*/ 	.word	0xffffffff


	//----- nvinfo : EIATTR_COOP_GROUP_INSTR_OFFSETS
	.align		4
.L_29:
        /*005c*/ 	.byte	0x04, 0x28
        /*005e*/ 	.short	(.L_31 - .L_30)


	//   ....[0]....
.L_30:
        /*0060*/ 	.word	0x00000060


	//   ....[1]....
        /*0064*/ 	.word	0x00000070


	//   ....[2]....
        /*0068*/ 	.word	0x00000130


	//   ....[3]....
        /*006c*/ 	.word	0x000004c0


	//   ....[4]....
        /*0070*/ 	.word	0x00000a00


	//   ....[5]....
        /*0074*/ 	.word	0x00001440


	//----- nvinfo : EIATTR_REG_RECONFIG
	.align		4
.L_31:
        /*0078*/ 	.byte	0x01, 0x54
	.zero		2


	//----- nvinfo : EIATTR_SYSCALL_OFFSETS
	.align		4
        /*007c*/ 	.byte	0x04, 0x46
        /*007e*/ 	.short	(.L_33 - .L_32)


	//   ....[0]....
.L_32:
        /*0080*/ 	.word	0x00001600


	//----- nvinfo : EIATTR_MBARRIER_INSTR_OFFSETS
	.align		4
.L_33:
        /*0084*/ 	.byte	0x04, 0x39
        /*0086*/ 	.short	(.L_35 - .L_34)


	//   ....[0]....
.L_34:
        /*0088*/ 	.word	0x00000250
        /*008c*/ 	.word	0x000000ff
        /*0090*/ 	.word	0x00000000
        /*0094*/ 	.short	0x0100
        /*0096*/ 	.byte	0x08
	.zero		1


	//   ....[1]....
        /*0098*/ 	.word	0x00000260
        /*009c*/ 	.word	0x000000ff
        /*00a0*/ 	.word	0x00000090
        /*00a4*/ 	.short	0x0100
        /*00a6*/ 	.byte	0x08
	.zero		1


	//   ....[2]....
        /*00a8*/ 	.word	0x00000270
        /*00ac*/ 	.word	0x000000ff
        /*00b0*/ 	.word	0x00000008
        /*00b4*/ 	.short	0x0100
        /*00b6*/ 	.byte	0x08
	.zero		1


	//   ....[3]....
        /*00b8*/ 	.word	0x00000280
        /*00bc*/ 	.word	0x000000ff
        /*00c0*/ 	.word	0x00000098
        /*00c4*/ 	.short	0x0100
        /*00c6*/ 	.byte	0x08
	.zero		1


	//   ....[4]....
        /*00c8*/ 	.word	0x00000290
        /*00cc*/ 	.word	0x000000ff
        /*00d0*/ 	.word	0x00000010
        /*00d4*/ 	.short	0x0100
        /*00d6*/ 	.byte	0x08
	.zero		1


	//   ....[5]....
        /*00d8*/ 	.word	0x000002a0
        /*00dc*/ 	.word	0x000000ff
        /*00e0*/ 	.word	0x000000a0
        /*00e4*/ 	.short	0x0100
        /*00e6*/ 	.byte	0x08
	.zero		1


	//   ....[6]....
        /*00e8*/ 	.word	0x000002b0
        /*00ec*/ 	.word	0x000000ff
        /*00f0*/ 	.word	0x00000018
        /*00f4*/ 	.short	0x0100
        /*00f6*/ 	.byte	0x08
	.zero		1


	//   ....[7]....
        /*00f8*/ 	.word	0x000002c0
        /*00fc*/ 	.word	0x000000ff
        /*0100*/ 	.word	0x000000a8
        /*0104*/ 	.short	0x0100
        /*0106*/ 	.byte	0x08
	.zero		1


	//   ....[8]....
        /*0108*/ 	.word	0x000002d0
        /*010c*/ 	.word	0x000000ff
        /*0110*/ 	.word	0x00000020
        /*0114*/ 	.short	0x0100
        /*0116*/ 	.byte	0x08
	.zero		1


	//   ....[9]....
        /*0118*/ 	.word	0x000002e0
        /*011c*/ 	.word	0x000000ff
        /*0120*/ 	.word	0x000000b0
        /*0124*/ 	.short	0x0100
        /*0126*/ 	.byte	0x08
	.zero		1


	//   ....[10]....
        /*0128*/ 	.word	0x000002f0
        /*012c*/ 	.word	0x000000ff
        /*0130*/ 	.word	0x00000028
        /*0134*/ 	.short	0x0100
        /*0136*/ 	.byte	0x08
	.zero		1


	//   ....[11]....
        /*0138*/ 	.word	0x00000300
        /*013c*/ 	.word	0x000000ff
        /*0140*/ 	.word	0x000000b8
        /*0144*/ 	.short	0x0100
        /*0146*/ 	.byte	0x08
	.zero		1


	//   ....[12]....
        /*0148*/ 	.word	0x00000310
        /*014c*/ 	.word	0x000000ff
        /*0150*/ 	.word	0x00000030
        /*0154*/ 	.short	0x0100
        /*0156*/ 	.byte	0x08
	.zero		1


	//   ....[13]....
        /*0158*/ 	.word	0x00000320
        /*015c*/ 	.word	0x000000ff
        /*0160*/ 	.word	0x000000c0
        /*0164*/ 	.short	0x0100
        /*0166*/ 	.byte	0x08
	.zero		1


	//   ....[14]....
        /*0168*/ 	.word	0x00000330
        /*016c*/ 	.word	0x000000ff
        /*0170*/ 	.word	0x00000038
        /*0174*/ 	.short	0x0100
        /*0176*/ 	.byte	0x08
	.zero		1


	//   ....[15]....
        /*0178*/ 	.word	0x00000340
        /*017c*/ 	.word	0x000000ff
        /*0180*/ 	.word	0x000000c8
        /*0184*/ 	.short	0x0100
        /*0186*/ 	.byte	0x08
	.zero		1


	//   ....[16]....
        /*0188*/ 	.word	0x00000350
        /*018c*/ 	.word	0x000000ff
        /*0190*/ 	.word	0x00000040
        /*0194*/ 	.short	0x0100
        /*0196*/ 	.byte	0x08
	.zero		1


	//   ....[17]....
        /*0198*/ 	.word	0x00000360
        /*019c*/ 	.word	0x000000ff
        /*01a0*/ 	.word	0x000000d0
        /*01a4*/ 	.short	0x0100
        /*01a6*/ 	.byte	0x08
	.zero		1


	//   ....[18]....
        /*01a8*/ 	.word	0x00000370
        /*01ac*/ 	.word	0x000000ff
        /*01b0*/ 	.word	0x00000048
        /*01b4*/ 	.short	0x0100
        /*01b6*/ 	.byte	0x08
	.zero		1


	//   ....[19]....
        /*01b8*/ 	.word	0x00000380
        /*01bc*/ 	.word	0x000000ff
        /*01c0*/ 	.word	0x000000d8
        /*01c4*/ 	.short	0x0100
        /*01c6*/ 	.byte	0x08
	.zero		1


	//   ....[20]....
        /*01c8*/ 	.word	0x00000390
        /*01cc*/ 	.word	0x000000ff
        /*01d0*/ 	.word	0x00000050
        /*01d4*/ 	.short	0x0100
        /*01d6*/ 	.byte	0x08
	.zero		1


	//   ....[21]....
        /*01d8*/ 	.word	0x000003a0
        /*01dc*/ 	.word	0x000000ff
        /*01e0*/ 	.word	0x000000e0
        /*01e4*/ 	.short	0x0100
        /*01e6*/ 	.byte	0x08
	.zero		1


	//   ....[22]....
        /*01e8*/ 	.word	0x000003b0
        /*01ec*/ 	.word	0x000000ff
        /*01f0*/ 	.word	0x00000058
        /*01f4*/ 	.short	0x0100
        /*01f6*/ 	.byte	0x08
	.zero		1


	//   ....[23]....
        /*01f8*/ 	.word	0x000003c0
        /*01fc*/ 	.word	0x000000ff
        /*0200*/ 	.word	0x000000e8
        /*0204*/ 	.short	0x0100
        /*0206*/ 	.byte	0x08
	.zero		1


	//   ....[24]....
        /*0208*/ 	.word	0x000003d0
        /*020c*/ 	.word	0x000000ff
        /*0210*/ 	.word	0x00000060
        /*0214*/ 	.short	0x0100
        /*0216*/ 	.byte	0x08
	.zero		1


	//   ....[25]....
        /*0218*/ 	.word	0x000003e0
        /*021c*/ 	.word	0x000000ff
        /*0220*/ 	.word	0x000000f0
        /*0224*/ 	.short	0x0100
        /*0226*/ 	.byte	0x08
	.zero		1


	//   ....[26]....
        /*0228*/ 	.word	0x000003f0
        /*022c*/ 	.word	0x000000ff
        /*0230*/ 	.word	0x00000068
        /*0234*/ 	.short	0x0100
        /*0236*/ 	.byte	0x08
	.zero		1


	//   ....[27]....
        /*0238*/ 	.word	0x00000400
        /*023c*/ 	.word	0x000000ff
        /*0240*/ 	.word	0x000000f8
        /*0244*/ 	.short	0x0100
        /*0246*/ 	.byte	0x08
	.zero		1


	//   ....[28]....
        /*0248*/ 	.word	0x00000410
        /*024c*/ 	.word	0x000000ff
        /*0250*/ 	.word	0x00000070
        /*0254*/ 	.short	0x0100
        /*0256*/ 	.byte	0x08
	.zero		1


	//   ....[29]....
        /*0258*/ 	.word	0x00000420
        /*025c*/ 	.word	0x000000ff
        /*0260*/ 	.word	0x00000100
        /*0264*/ 	.short	0x0100
        /*0266*/ 	.byte	0x08
	.zero		1


	//   ....[30]....
        /*0268*/ 	.word	0x00000430
        /*026c*/ 	.word	0x000000ff
        /*0270*/ 	.word	0x00000078
        /*0274*/ 	.short	0x0100
        /*0276*/ 	.byte	0x08
	.zero		1


	//   ....[31]....
        /*0278*/ 	.word	0x00000440
        /*027c*/ 	.word	0x000000ff
        /*0280*/ 	.word	0x00000108
        /*0284*/ 	.short	0x0100
        /*0286*/ 	.byte	0x08
	.zero		1


	//   ....[32]....
        /*0288*/ 	.word	0x00000450
        /*028c*/ 	.word	0x000000ff
        /*0290*/ 	.word	0x00000080
        /*0294*/ 	.short	0x0100
        /*0296*/ 	.byte	0x08
	.zero		1


	//   ....[33]....
        /*0298*/ 	.word	0x00000460
        /*029c*/ 	.word	0x000000ff
        /*02a0*/ 	.word	0x00000110
        /*02a4*/ 	.short	0x0100
        /*02a6*/ 	.byte	0x08
	.zero		1


	//   ....[34]....
        /*02a8*/ 	.word	0x00000470
        /*02ac*/ 	.word	0x000000ff
        /*02b0*/ 	.word	0x00000088
        /*02b4*/ 	.short	0x0100
        /*02b6*/ 	.byte	0x08
	.zero		1


	//   ....[35]....
        /*02b8*/ 	.word	0x00000480
        /*02bc*/ 	.word	0x000000ff
        /*02c0*/ 	.word	0x00000118
        /*02c4*/ 	.short	0x0100
        /*02c6*/ 	.byte	0x08
	.zero		1


	//   ....[36]....
        /*02c8*/ 	.word	0x000008e0
        /*02cc*/ 	.word	0x000000ff
        /*02d0*/ 	.word	0x00000130
        /*02d4*/ 	.short	0x0100
        /*02d6*/ 	.byte	0x06
	.zero		1


	//   ....[37]....
        /*02d8*/ 	.word	0x00000980
        /*02dc*/ 	.word	0x000000ff
        /*02e0*/ 	.word	0x00000138
        /*02e4*/ 	.short	0x0100
        /*02e6*/ 	.byte	0x06
	.zero		1


	//   ....[38]....
        /*02e8*/ 	.word	0x000016d0
        /*02ec*/ 	.word	0x00000003
        /*02f0*/ 	.word	0x00000000
        /*02f4*/ 	.short	0x010a
        /*02f6*/ 	.byte	0x3f
	.zero		1


	//   ....[39]....
        /*02f8*/ 	.word	0x00001710
        /*02fc*/ 	.word	0x00000003
        /*0300*/ 	.word	0x00000000
        /*0304*/ 	.short	0x010a
        /*0306*/ 	.byte	0x3f
	.zero		1


	//   ....[40]....
        /*0308*/ 	.word	0x00001970
        /*030c*/ 	.word	0x00000005
        /*0310*/ 	.word	0x00000000
        /*0314*/ 	.short	0x010a
        /*0316*/ 	.byte	0x3f
	.zero		1


	//   ....[41]....
        /*0318*/ 	.word	0x000019b0
        /*031c*/ 	.word	0x00000005
        /*0320*/ 	.word	0x00000000
        /*0324*/ 	.short	0x010a
        /*0326*/ 	.byte	0x3f
	.zero		1


	//   ....[42]....
        /*0328*/ 	.word	0x00001aa0
        /*032c*/ 	.word	0x00000005
        /*0330*/ 	.word	0x00000000
        /*0334*/ 	.short	0x0101
        /*0336*/ 	.byte	0x3f
	.zero		1


	//   ....[43]....
        /*0338*/ 	.word	0x00001cc0
        /*033c*/ 	.word	0x00000003
        /*0340*/ 	.word	0x00000000
        /*0344*/ 	.short	0x0101
        /*0346*/ 	.byte	0x3f
	.zero		1


	//   ....[44]....
        /*0348*/ 	.word	0x000091d0
        /*034c*/ 	.word	0x00000017
        /*0350*/ 	.word	0x00000090
        /*0354*/ 	.short	0x010a
        /*0356*/ 	.byte	0x3f
	.zero		1


	//   ....[45]....
        /*0358*/ 	.word	0x00009540
        /*035c*/ 	.word	0x00000003
        /*0360*/ 	.word	0x00000138
        /*0364*/ 	.short	0x0101
        /*0366*/ 	.byte	0x3f
	.zero		1


	//   ....[46]....
        /*0368*/ 	.word	0x00009ca0
        /*036c*/ 	.word	0x00000007
        /*0370*/ 	.word	0x00000000
        /*0374*/ 	.short	0x010a
        /*0376*/ 	.byte	0x3f
	.zero		1


	//   ....[47]....
        /*0378*/ 	.word	0x00009d20
        /*037c*/ 	.word	0x00000008
        /*0380*/ 	.word	0x00000000
        /*0384*/ 	.short	0x010a
        /*0386*/ 	.byte	0x3f
	.zero		1


	//   ....[48]....
        /*0388*/ 	.word	0x00009db0
        /*038c*/ 	.word	0x00000009
        /*0390*/ 	.word	0x00000000
        /*0394*/ 	.short	0x010a
        /*0396*/ 	.byte	0x3f
	.zero		1


	//   ....[49]....
        /*0398*/ 	.word	0x00009e40
        /*039c*/ 	.word	0x00000008
        /*03a0*/ 	.word	0x00000000
        /*03a4*/ 	.short	0x010a
        /*03a6*/ 	.byte	0x3f
	.zero		1


	//   ....[50]....
        /*03a8*/ 	.word	0x00009ed0
        /*03ac*/ 	.word	0x00000009
        /*03b0*/ 	.word	0x00000000
        /*03b4*/ 	.short	0x010a
        /*03b6*/ 	.byte	0x3f
	.zero		1


	//   ....[51]....
        /*03b8*/ 	.word	0x00009f60
        /*03bc*/ 	.word	0x00000008
        /*03c0*/ 	.word	0x00000000
        /*03c4*/ 	.short	0x010a
        /*03c6*/ 	.byte	0x3f
	.zero		1


	//   ....[52]....
        /*03c8*/ 	.word	0x00009ff0
        /*03cc*/ 	.word	0x00000009
        /*03d0*/ 	.word	0x00000000
        /*03d4*/ 	.short	0x010a
        /*03d6*/ 	.byte	0x3f
	.zero		1


	//   ....[53]....
        /*03d8*/ 	.word	0x0000a080
        /*03dc*/ 	.word	0x00000008
        /*03e0*/ 	.word	0x00000000
        /*03e4*/ 	.short	0x010a
        /*03e6*/ 	.byte	0x3f
	.zero		1


	//   ....[54]....
        /*03e8*/ 	.word	0x0000a110
        /*03ec*/ 	.word	0x00000009
        /*03f0*/ 	.word	0x00000000
        /*03f4*/ 	.short	0x010a
        /*03f6*/ 	.byte	0x3f
	.zero		1


	//   ....[55]....
        /*03f8*/ 	.word	0x0000a1a0
        /*03fc*/ 	.word	0x00000008
        /*0400*/ 	.word	0x00000000
        /*0404*/ 	.short	0x010a
        /*0406*/ 	.byte	0x3f
	.zero		1


	//   ....[56]....
        /*0408*/ 	.word	0x0000a230
        /*040c*/ 	.word	0x00000009
        /*0410*/ 	.word	0x00000000
        /*0414*/ 	.short	0x010a
        /*0416*/ 	.byte	0x3f
	.zero		1


	//   ....[57]....
        /*0418*/ 	.word	0x0000a2c0
        /*041c*/ 	.word	0x00000008
        /*0420*/ 	.word	0x00000000
        /*0424*/ 	.short	0x010a
        /*0426*/ 	.byte	0x3f
	.zero		1


	//   ....[58]....
        /*0428*/ 	.word	0x0000a350
        /*042c*/ 	.word	0x00000009
        /*0430*/ 	.word	0x00000000
        /*0434*/ 	.short	0x010a
        /*0436*/ 	.byte	0x3f
	.zero		1


	//   ....[59]....
        /*0438*/ 	.word	0x0000a3e0
        /*043c*/ 	.word	0x00000008
        /*0440*/ 	.word	0x00000000
        /*0444*/ 	.short	0x010a
        /*0446*/ 	.byte	0x3f
	.zero		1


	//   ....[60]....
        /*0448*/ 	.word	0x0000a470
        /*044c*/ 	.word	0x00000009
        /*0450*/ 	.word	0x00000000
        /*0454*/ 	.short	0x010a
        /*0456*/ 	.byte	0x3f
	.zero		1


	//   ....[61]....
        /*0458*/ 	.word	0x0000a500
        /*045c*/ 	.word	0x00000008
        /*0460*/ 	.word	0x00000000
        /*0464*/ 	.short	0x010a
        /*0466*/ 	.byte	0x3f
	.zero		1


	//   ....[62]....
        /*0468*/ 	.word	0x0000a590
        /*046c*/ 	.word	0x0000000b
        /*0470*/ 	.word	0x00000000
        /*0474*/ 	.short	0x010a
        /*0476*/ 	.byte	0x3f
	.zero		1


	//   ....[63]....
        /*0478*/ 	.word	0x0000a620
        /*047c*/ 	.word	0x00000003
        /*0480*/ 	.word	0x00000000
        /*0484*/ 	.short	0x010a
        /*0486*/ 	.byte	0x3f
	.zero		1


	//   ....[64]....
        /*0488*/ 	.word	0x0000a680
        /*048c*/ 	.word	0x00000003
        /*0490*/ 	.word	0x00000000
        /*0494*/ 	.short	0x010a
        /*0496*/ 	.byte	0x3f
	.zero		1


	//   ....[65]....
        /*0498*/ 	.word	0x0000a6d0
        /*049c*/ 	.word	0x00000005
        /*04a0*/ 	.word	0x00000000
        /*04a4*/ 	.short	0x010a
        /*04a6*/ 	.byte	0x3f
	.zero		1


	//   ....[66]....
        /*04a8*/ 	.word	0x0000a7a0
        /*04ac*/ 	.word	0x00000017
        /*04b0*/ 	.word	0x00000090
        /*04b4*/ 	.short	0x010a
        /*04b6*/ 	.byte	0x3f
	.zero		1


	//   ....[67]....
        /*04b8*/ 	.word	0x0000a870
        /*04bc*/ 	.word	0x00000007
        /*04c0*/ 	.word	0x00000000
        /*04c4*/ 	.short	0x010a
        /*04c6*/ 	.byte	0x3f
	.zero		1


	//   ....[68]....
        /*04c8*/ 	.word	0x0000a8c0
        /*04cc*/ 	.word	0x00000008
        /*04d0*/ 	.word	0x00000000
        /*04d4*/ 	.short	0x010a
        /*04d6*/ 	.byte	0x3f
	.zero		1


	//   ....[69]....
        /*04d8*/ 	.word	0x0000a910
        /*04dc*/ 	.word	0x00000009
        /*04e0*/ 	.word	0x00000000
        /*04e4*/ 	.short	0x010a
        /*04e6*/ 	.byte	0x3f
	.zero		1


	//   ....[70]....
        /*04e8*/ 	.word	0x0000a960
        /*04ec*/ 	.word	0x00000008
        /*04f0*/ 	.word	0x00000000
        /*04f4*/ 	.short	0x010a
        /*04f6*/ 	.byte	0x3f
	.zero		1


	//   ....[71]....
        /*04f8*/ 	.word	0x0000a9b0
        /*04fc*/ 	.word	0x00000009
        /*0500*/ 	.word	0x00000000
        /*0504*/ 	.short	0x010a
        /*0506*/ 	.byte	0x3f
	.zero		1


	//   ....[72]....
        /*0508*/ 	.word	0x0000aa00
        /*050c*/ 	.word	0x00000008
        /*0510*/ 	.word	0x00000000
        /*0514*/ 	.short	0x010a
        /*0516*/ 	.byte	0x3f
	.zero		1


	//   ....[73]....
        /*0518*/ 	.word	0x0000aa50
        /*051c*/ 	.word	0x00000009
        /*0520*/ 	.word	0x00000000
        /*0524*/ 	.short	0x010a
        /*0526*/ 	.byte	0x3f
	.zero		1


	//   ....[74]....
        /*0528*/ 	.word	0x0000aaa0
        /*052c*/ 	.word	0x00000008
        /*0530*/ 	.word	0x00000000
        /*0534*/ 	.short	0x010a
        /*0536*/ 	.byte	0x3f
	.zero		1


	//   ....[75]....
        /*0538*/ 	.word	0x0000aaf0
        /*053c*/ 	.word	0x00000009
        /*0540*/ 	.word	0x00000000
        /*0544*/ 	.short	0x010a
        /*0546*/ 	.byte	0x3f
	.zero		1


	//   ....[76]....
        /*0548*/ 	.word	0x0000ab40
        /*054c*/ 	.word	0x00000008
        /*0550*/ 	.word	0x00000000
        /*0554*/ 	.short	0x010a
        /*0556*/ 	.byte	0x3f
	.zero		1


	//   ....[77]....
        /*0558*/ 	.word	0x0000ab90
        /*055c*/ 	.word	0x00000009
        /*0560*/ 	.word	0x00000000
        /*0564*/ 	.short	0x010a
        /*0566*/ 	.byte	0x3f
	.zero		1


	//   ....[78]....
        /*0568*/ 	.word	0x0000abe0
        /*056c*/ 	.word	0x00000008
        /*0570*/ 	.word	0x00000000
        /*0574*/ 	.short	0x010a
        /*0576*/ 	.byte	0x3f
	.zero		1


	//   ....[79]....
        /*0578*/ 	.word	0x0000ac30
        /*057c*/ 	.word	0x00000009
        /*0580*/ 	.word	0x00000000
        /*0584*/ 	.short	0x010a
        /*0586*/ 	.byte	0x3f
	.zero		1


	//   ....[80]....
        /*0588*/ 	.word	0x0000ac80
        /*058c*/ 	.word	0x00000008
        /*0590*/ 	.word	0x00000000
        /*0594*/ 	.short	0x010a
        /*0596*/ 	.byte	0x3f
	.zero		1


	//   ....[81]....
        /*0598*/ 	.word	0x0000acd0
        /*059c*/ 	.word	0x00000009
        /*05a0*/ 	.word	0x00000000
        /*05a4*/ 	.short	0x010a
        /*05a6*/ 	.byte	0x3f
	.zero		1


	//   ....[82]....
        /*05a8*/ 	.word	0x0000ad20
        /*05ac*/ 	.word	0x00000008
        /*05b0*/ 	.word	0x00000000
        /*05b4*/ 	.short	0x010a
        /*05b6*/ 	.byte	0x3f
	.zero		1


	//   ....[83]....
        /*05b8*/ 	.word	0x0000ad70
        /*05bc*/ 	.word	0x0000000b
        /*05c0*/ 	.word	0x00000000
        /*05c4*/ 	.short	0x010a
        /*05c6*/ 	.byte	0x3f
	.zero		1


	//----- nvinfo : EIATTR_NUM_MBARRIERS
	.align		4
.L_35:
        /*05c8*/ 	.byte	0x03, 0x38
        /*05ca*/ 	.short	0x0026


	//----- nvinfo : EIATTR_EXIT_INSTR_OFFSETS
	.align		4
        /*05cc*/ 	.byte	0x04, 0x1c
        /*05ce*/ 	.short	(.L_37 - .L_36)


	//   ....[0]....
.L_36:
        /*05d0*/ 	.word	0x00000b60


	//   ....[1]....
        /*05d4*/ 	.word	0x00001380


	//   ....[2]....
        /*05d8*/ 	.word	0x000088d0


	//   ....[3]....
        /*05dc*/ 	.word	0x00008e30


	//   ....[4]....
        /*05e0*/ 	.word	0x0000a670


	//----- nvinfo : EIATTR_MAX_THREADS
	.align		4
.L_37:
        /*05e4*/ 	.byte	0x04, 0x05
        /*05e6*/ 	.short	(.L_39 - .L_38)
.L_38:
        /*05e8*/ 	.word	0x00000180
        /*05ec*/ 	.word	0x00000001
        /*05f0*/ 	.word	0x00000001


	//----- nvinfo : EIATTR_CRS_STACK_SIZE
	.align		4
.L_39:
        /*05f4*/ 	.byte	0x04, 0x1e
        /*05f6*/ 	.short	(.L_41 - .L_40)
.L_40:
        /*05f8*/ 	.word	0x00000000


	//----- nvinfo : EIATTR_CBANK_PARAM_SIZE
	.align		4
.L_41:
        /*05fc*/ 	.byte	0x03, 0x19
        /*05fe*/ 	.short	0x0470


	//----- nvinfo : EIATTR_PARAM_CBANK
	.align		4
        /*0600*/ 	.byte	0x04, 0x0a
        /*0602*/ 	.short	(.L_43 - .L_42)
	.align		4
.L_42:
        /*0604*/ 	.word	index@(.nv.constant0._ZN7cutlass13device_kernelINS_4gemm6kernel13GemmUniversalIN4cute5tupleIJiiiiEEENS1_10collective13CollectiveMmaINS1_34MainloopSm90TmaGmmaWarpSpecializedILi18ENS5_IJNS4_1CILi4EEENSA_ILi1EEESC_EEENS1_35KernelTmaWarpSpecializedCooperativeEEENS5_IJNSA_ILi128EEENSA_ILi256EEENSA_ILi32EEEEEEaNS5_IJlSC_lEEEaSK_NS4_8TiledMMAINS4_8MMA_AtomIJNS4_4SM904GMMA27MMA_64x256x32_S32S8S8_SS_TNEEEENS4_6LayoutINS5_IJNSA_ILi2EEESC_SC_EEENS5_IJSC_NSA_ILi0EEESU_EEEEENS5_IJNS4_10UnderscoreESX_SX_EEEEENS4_13SM90_TMA_LOADENS4_14ComposedLayoutINS4_7SwizzleILi1ELi4ELi3EEENS4_18smem_ptr_flag_bitsILi8EEENSR_INS5_IJNSA_ILi8EEESI_EEENS5_IJSI_SC_EEEEEEEvNS4_8identityENS4_23SM90_TMA_LOAD_MULTICASTES1A_vS1B_EENS_8epilogue10collective6detail29Sm90TmaWarpSpecializedAdapterINS1F_15DefaultEpilogueIaSK_SK_NS1E_6thread17LinearCombinationIaLi1EiiLNS1J_9ScaleType4KindE0ELNS_15FloatRoundStyleE2EaEENS1_15EpilogueDefaultEEEEEvvEEEEvNT_6ParamsE)
        /*0608*/ 	.short	0x0210
        /*060a*/ 	.short	0x0470


	//----- nvinfo : EIATTR_SW_WAR
	.align		4
.L_43:
        /*060c*/ 	.byte	0x04, 0x36
        /*060e*/ 	.short	(.L_45 - .L_44)
.L_44:
        /*0610*/ 	.word	0x00000008
.L_45:


//--------------------- .nv.callgraph             --------------------------
	.section	.nv.callgraph,"",@"SHT_CUDA_CALLGRAPH"
	.align	4
	.sectionentsize	8
	.align		4
        /*0000*/ 	.word	0x00000000
	.align		4
        /*0004*/ 	.word	0xffffffff
	.align		4
        /*0008*/ 	.word	index@(_ZN7cutlass13device_kernelINS_4gemm6kernel13GemmUniversalIN4cute5tupleIJiiiiEEENS1_10collective13CollectiveMmaINS1_34MainloopSm90TmaGmmaWarpSpecializedILi18ENS5_IJNS4_1CILi4EEENSA_ILi1EEESC_EEENS1_35KernelTmaWarpSpecializedCooperativeEEENS5_IJNSA_ILi128EEENSA_ILi256EEENSA_ILi32EEEEEEaNS5_IJlSC_lEEEaSK_NS4_8TiledMMAINS4_8MMA_AtomIJNS4_4SM904GMMA27MMA_64x256x32_S32S8S8_SS_TNEEEENS4_6LayoutINS5_IJNSA_ILi2EEESC_SC_EEENS5_IJSC_NSA_ILi0EEESU_EEEEENS5_IJNS4_10UnderscoreESX_SX_EEEEENS4_13SM90_TMA_LOADENS4_14ComposedLayoutINS4_7SwizzleILi1ELi4ELi3EEENS4_18smem_ptr_flag_bitsILi8EEENSR_INS5_IJNSA_ILi8EEESI_EEENS5_IJSI_SC_EEEEEEEvNS4_8identityENS4_23SM90_TMA_LOAD_MULTICASTES1A_vS1B_EENS_8epilogue10collective6detail29Sm90TmaWarpSpecializedAdapterINS1F_15DefaultEpilogueIaSK_SK_NS1E_6thread17LinearCombinationIaLi1EiiLNS1J_9ScaleType4KindE0ELNS_15FloatRoundStyleE2EaEENS1_15EpilogueDefaultEEEEEvvEEEEvNT_6ParamsE)
	.align		4
        /*000c*/ 	.word	index@(__assertfail)
	.align		4
        /*0010*/ 	.word	0x00000000
	.align		4
        /*0014*/ 	.word	0xfffffffe
	.align		4
        /*0018*/ 	.word	0x00000000
	.align		4
        /*001c*/ 	.word	0xfffffffd
	.align		4
        /*0020*/ 	.word	0x00000000
	.align		4
        /*0024*/ 	.word	0xfffffffc


//--------------------- .nv.constant4             --------------------------
	.section	.nv.constant4,"a",@progbits
	.align	8
	.align		8
.nv.constant4:
        /*0000*/ 	.dword	__assertfail
	.align		8
        /*0008*/ 	.dword	__unnamed_1
	.align		8
        /*0010*/ 	.dword	_ZN40_INTERNAL_dd0f7b66_4_k_cu_aca6144e_282594cuda3std3__45__cpo5beginE
	.align		8
        /*0018*/ 	.dword	_ZN40_INTERNAL_dd0f7b66_4_k_cu_aca6144e_282594cuda3std3__45__cpo3endE
	.align		8
        /*0020*/ 	.dword	_ZN40_INTERNAL_dd0f7b66_4_k_cu_aca6144e_282594cuda3std3__45__cpo6cbeginE
	.align		8
        /*0028*/ 	.dword	_ZN40_INTERNAL_dd0f7b66_4_k_cu_aca6144e_282594cuda3std3__45__cpo4cendE
	.align		8
        /*0030*/ 	.dword	_ZN40_INTERNAL_dd0f7b66_4_k_cu_aca6144e_282594cuda3std3__442_GLOBAL__N__dd0f7b66_4_k_cu_aca6144e_282596ignoreE
	.align		8
        /*0038*/ 	.dword	_ZN40_INTERNAL_dd0f7b66_4_k_cu_aca6144e_282594cuda3std3__419piecewise_constructE
	.align		8
        /*0040*/ 	.dword	_ZN40_INTERNAL_dd0f7b66_4_k_cu_aca6144e_282594cuda3std3__48in_placeE
	.align		8
        /*0048*/ 	.dword	_ZN40_INTERNAL_dd0f7b66_4_k_cu_aca6144e_282594cuda3std6ranges3__45__cpo4swapE
	.align		8
        /*0050*/ 	.dword	_ZN40_INTERNAL_dd0f7b66_4_k_cu_aca6144e_282594cuda3std6ranges3__45__cpo9iter_moveE
	.align		8
        /*0058*/ 	.dword	_ZN40_INTERNAL_dd0f7b66_4_k_cu_aca6144e_282594cute7productE
	.align		8
        /*0060*/ 	.dword	_ZN40_INTERNAL_dd0f7b66_4_k_cu_aca6144e_282594cute1_E
	.align		8
        /*0068*/ 	.dword	$str$22
	.align		8
        /*0070*/ 	.dword	$str$23


//--------------------- .text._ZN7cutlass13device_kernelINS_4gemm6kernel13GemmUniversalIN4cute5tupleIJiiiiEEENS1_10collective13CollectiveMmaINS1_34MainloopSm90TmaGmmaWarpSpecializedILi18ENS5_IJNS4_1CILi4EEENSA_ILi1EEESC_EEENS1_35KernelTmaWarpSpecializedCooperativeEEENS5_IJNSA_ILi128EEENSA_ILi256EEENSA_ILi32EEEEEEaNS5_IJlSC_lEEEaSK_NS4_8TiledMMAINS4_8MMA_AtomIJNS4_4SM904GMMA27MMA_64x256x32_S32S8S8_SS_TNEEEENS4_6LayoutINS5_IJNSA_ILi2EEESC_SC_EEENS5_IJSC_NSA_ILi0EEESU_EEEEENS5_IJNS4_10UnderscoreESX_SX_EEEEENS4_13SM90_TMA_LOADENS4_14ComposedLayoutINS4_7SwizzleILi1ELi4ELi3EEENS4_18smem_ptr_flag_bitsILi8EEENSR_INS5_IJNSA_ILi8EEESI_EEENS5_IJSI_SC_EEEEEEEvNS4_8identityENS4_23SM90_TMA_LOAD_MULTICASTES1A_vS1B_EENS_8epilogue10collective6detail29Sm90TmaWarpSpecializedAdapterINS1F_15DefaultEpilogueIaSK_SK_NS1E_6thread17LinearCombinationIaLi1EiiLNS1J_9ScaleType4KindE0ELNS_15FloatRoundStyleE2EaEENS1_15EpilogueDefaultEEEEEvvEEEEvNT_6ParamsE --------------------------
	.section	.text._ZN7cutlass13device_kernelINS_4gemm6kernel13GemmUniversalIN4cute5tupleIJiiiiEEENS1_10collective13CollectiveMmaINS1_34MainloopSm90TmaGmmaWarpSpecializedILi18ENS5_IJNS4_1CILi4EEENSA_ILi1EEESC_EEENS1_35KernelTmaWarpSpecializedCooperativeEEENS5_IJNSA_ILi128EEENSA_ILi256EEENSA_ILi32EEEEEEaNS5_IJlSC_lEEEaSK_NS4_8TiledMMAINS4_8MMA_AtomIJNS4_4SM904GMMA27MMA_64x256x32_S32S8S8_SS_TNEEEENS4_6LayoutINS5_IJNSA_ILi2EEESC_SC_EEENS5_IJSC_NSA_ILi0EEESU_EEEEENS5_IJNS4_10UnderscoreESX_SX_EEEEENS4_13SM90_TMA_LOADENS4_14ComposedLayoutINS4_7SwizzleILi1ELi4ELi3EEENS4_18smem_ptr_flag_bitsILi8EEENSR_INS5_IJNSA_ILi8EEESI_EEENS5_IJSI_SC_EEEEEEEvNS4_8identityENS4_23SM90_TMA_LOAD_MULTICASTES1A_vS1B_EENS_8epilogue10collective6detail29Sm90TmaWarpSpecializedAdapterINS1F_15DefaultEpilogueIaSK_SK_NS1E_6thread17LinearCombinationIaLi1EiiLNS1J_9ScaleType4KindE0ELNS_15FloatRoundStyleE2EaEENS1_15EpilogueDefaultEEEEEvvEEEEvNT_6ParamsE,"ax",@progbits
	.align	128
.text._ZN7cutlass13device_kernelINS_4gemm6kernel13GemmUniversalIN4cute5tupleIJiiiiEEENS1_10collective13CollectiveMmaINS1_34MainloopSm90TmaGmmaWarpSpecializedILi18ENS5_IJNS4_1CILi4EEENSA_ILi1EEESC_EEENS1_35KernelTmaWarpSpecializedCooperativeEEENS5_IJNSA_ILi128EEENSA_ILi256EEENSA_ILi32EEEEEEaNS5_IJlSC_lEEEaSK_NS4_8TiledMMAINS4_8MMA_AtomIJNS4_4SM904GMMA27MMA_64x256x32_S32S8S8_SS_TNEEEENS4_6LayoutINS5_IJNSA_ILi2EEESC_SC_EEENS5_IJSC_NSA_ILi0EEESU_EEEEENS5_IJNS4_10UnderscoreESX_SX_EEEEENS4_13SM90_TMA_LOADENS4_14ComposedLayoutINS4_7SwizzleILi1ELi4ELi3EEENS4_18smem_ptr_flag_bitsILi8EEENSR_INS5_IJNSA_ILi8EEESI_EEENS5_IJSI_SC_EEEEEEEvNS4_8identityENS4_23SM90_TMA_LOAD_MULTICASTES1A_vS1B_EENS_8epilogue10collective6detail29Sm90TmaWarpSpecializedAdapterINS1F_15DefaultEpilogueIaSK_SK_NS1E_6thread17LinearCombinationIaLi1EiiLNS1J_9ScaleType4KindE0ELNS_15FloatRoundStyleE2EaEENS1_15EpilogueDefaultEEEEEvvEEEEvNT_6ParamsE:
        .type           _ZN7cutlass13device_kernelINS_4gemm6kernel13GemmUniversalIN4cute5tupleIJiiiiEEENS1_10collective13CollectiveMmaINS1_34MainloopSm90TmaGmmaWarpSpecializedILi18ENS5_IJNS4_1CILi4EEENSA_ILi1EEESC_EEENS1_35KernelTmaWarpSpecializedCooperativeEEENS5_IJNSA_ILi128EEENSA_ILi256EEENSA_ILi32EEEEEEaNS5_IJlSC_lEEEaSK_NS4_8TiledMMAINS4_8MMA_AtomIJNS4_4SM904GMMA27MMA_64x256x32_S32S8S8_SS_TNEEEENS4_6LayoutINS5_IJNSA_ILi2EEESC_SC_EEENS5_IJSC_NSA_ILi0EEESU_EEEEENS5_IJNS4_10UnderscoreESX_SX_EEEEENS4_13SM90_TMA_LOADENS4_14ComposedLayoutINS4_7SwizzleILi1ELi4ELi3EEENS4_18smem_ptr_flag_bitsILi8EEENSR_INS5_IJNSA_ILi8EEESI_EEENS5_IJSI_SC_EEEEEEEvNS4_8identityENS4_23SM90_TMA_LOAD_MULTICASTES1A_vS1B_EENS_8epilogue10collective6detail29Sm90TmaWarpSpecializedAdapterINS1F_15DefaultEpilogueIaSK_SK_NS1E_6thread17LinearCombinationIaLi1EiiLNS1J_9ScaleType4KindE0ELNS_15FloatRoundStyleE2EaEENS1_15EpilogueDefaultEEEEEvvEEEEvNT_6ParamsE,@function
        .size           _ZN7cutlass13device_kernelINS_4gemm6kernel13GemmUniversalIN4cute5tupleIJiiiiEEENS1_10collective13CollectiveMmaINS1_34MainloopSm90TmaGmmaWarpSpecializedILi18ENS5_IJNS4_1CILi4EEENSA_ILi1EEESC_EEENS1_35KernelTmaWarpSpecializedCooperativeEEENS5_IJNSA_ILi128EEENSA_ILi256EEENSA_ILi32EEEEEEaNS5_IJlSC_lEEEaSK_NS4_8TiledMMAINS4_8MMA_AtomIJNS4_4SM904GMMA27MMA_64x256x32_S32S8S8_SS_TNEEEENS4_6LayoutINS5_IJNSA_ILi2EEESC_SC_EEENS5_IJSC_NSA_ILi0EEESU_EEEEENS5_IJNS4_10UnderscoreESX_SX_EEEEENS4_13SM90_TMA_LOADENS4_14ComposedLayoutINS4_7SwizzleILi1ELi4ELi3EEENS4_18smem_ptr_flag_bitsILi8EEENSR_INS5_IJNSA_ILi8EEESI_EEENS5_IJSI_SC_EEEEEEEvNS4_8identityENS4_23SM90_TMA_LOAD_MULTICASTES1A_vS1B_EENS_8epilogue10collective6detail29Sm90TmaWarpSpecializedAdapterINS1F_15DefaultEpilogueIaSK_SK_NS1E_6thread17LinearCombinationIaLi1EiiLNS1J_9ScaleType4KindE0ELNS_15FloatRoundStyleE2EaEENS1_15EpilogueDefaultEEEEEvvEEEEvNT_6ParamsE,(.L_x_360 - _ZN7cutlass13device_kernelINS_4gemm6kernel13GemmUniversalIN4cute5tupleIJiiiiEEENS1_10collective13CollectiveMmaINS1_34MainloopSm90TmaGmmaWarpSpecializedILi18ENS5_IJNS4_1CILi4EEENSA_ILi1EEESC_EEENS1_35KernelTmaWarpSpecializedCooperativeEEENS5_IJNSA_ILi128EEENSA_ILi256EEENSA_ILi32EEEEEEaNS5_IJlSC_lEEEaSK_NS4_8TiledMMAINS4_8MMA_AtomIJNS4_4SM904GMMA27MMA_64x256x32_S32S8S8_SS_TNEEEENS4_6LayoutINS5_IJNSA_ILi2EEESC_SC_EEENS5_IJSC_NSA_ILi0EEESU_EEEEENS5_IJNS4_10UnderscoreESX_SX_EEEEENS4_13SM90_TMA_LOADENS4_14ComposedLayoutINS4_7SwizzleILi1ELi4ELi3EEENS4_18smem_ptr_flag_bitsILi8EEENSR_INS5_IJNSA_ILi8EEESI_EEENS5_IJSI_SC_EEEEEEEvNS4_8identityENS4_23SM90_TMA_LOAD_MULTICASTES1A_vS1B_EENS_8epilogue10collective6detail29Sm90TmaWarpSpecializedAdapterINS1F_15DefaultEpilogueIaSK_SK_NS1E_6thread17LinearCombinationIaLi1EiiLNS1J_9ScaleType4KindE0ELNS_15FloatRoundStyleE2EaEENS1_15EpilogueDefaultEEEEEvvEEEEvNT_6ParamsE)
        .other          _ZN7cutlass13device_kernelINS_4gemm6kernel13GemmUniversalIN4cute5tupleIJiiiiEEENS1_10collective13CollectiveMmaINS1_34MainloopSm90TmaGmmaWarpSpecializedILi18ENS5_IJNS4_1CILi4EEENSA_ILi1EEESC_EEENS1_35KernelTmaWarpSpecializedCooperativeEEENS5_IJNSA_ILi128EEENSA_ILi256EEENSA_ILi32EEEEEEaNS5_IJlSC_lEEEaSK_NS4_8TiledMMAINS4_8MMA_AtomIJNS4_4SM904GMMA27MMA_64x256x32_S32S8S8_SS_TNEEEENS4_6LayoutINS5_IJNSA_ILi2EEESC_SC_EEENS5_IJSC_NSA_ILi0EEESU_EEEEENS5_IJNS4_10UnderscoreESX_SX_EEEEENS4_13SM90_TMA_LOADENS4_14ComposedLayoutINS4_7SwizzleILi1ELi4ELi3EEENS4_18smem_ptr_flag_bitsILi8EEENSR_INS5_IJNSA_ILi8EEESI_EEENS5_IJSI_SC_EEEEEEEvNS4_8identityENS4_23SM90_TMA_LOAD_MULTICASTES1A_vS1B_EENS_8epilogue10collective6detail29Sm90TmaWarpSpecializedAdapterINS1F_15DefaultEpilogueIaSK_SK_NS1E_6thread17LinearCombinationIaLi1EiiLNS1J_9ScaleType4KindE0ELNS_15FloatRoundStyleE2EaEENS1_15EpilogueDefaultEEEEEvvEEEEvNT_6ParamsE,@"STO_CUDA_ENTRY STV_DEFAULT"
_ZN7cutlass13device_kernelINS_4gemm6kernel13GemmUniversalIN4cute5tupleIJiiiiEEENS1_10collective13CollectiveMmaINS1_34MainloopSm90TmaGmmaWarpSpecializedILi18ENS5_IJNS4_1CILi4EEENSA_ILi1EEESC_EEENS1_35KernelTmaWarpSpecializedCooperativeEEENS5_IJNSA_ILi128EEENSA_ILi256EEENSA_ILi32EEEEEEaNS5_IJlSC_lEEEaSK_NS4_8TiledMMAINS4_8MMA_AtomIJNS4_4SM904GMMA27MMA_64x256x32_S32S8S8_SS_TNEEEENS4_6LayoutINS5_IJNSA_ILi2EEESC_SC_EEENS5_IJSC_NSA_ILi0EEESU_EEEEENS5_IJNS4_10UnderscoreESX_SX_EEEEENS4_13SM90_TMA_LOADENS4_14ComposedLayoutINS4_7SwizzleILi1ELi4ELi3EEENS4_18smem_ptr_flag_bitsILi8EEENSR_INS5_IJNSA_ILi8EEESI_EEENS5_IJSI_SC_EEEEEEEvNS4_8identityENS4_23SM90_TMA_LOAD_MULTICASTES1A_vS1B_EENS_8epilogue10collective6detail29Sm90TmaWarpSpecializedAdapterINS1F_15DefaultEpilogueIaSK_SK_NS1E_6thread17LinearCombinationIaLi1EiiLNS1J_9ScaleType4KindE0ELNS_15FloatRoundStyleE2EaEENS1_15EpilogueDefaultEEEEEvvEEEEvNT_6ParamsE:
[----:B------:R-:W0:Y:S01]  /*0000*/  LDC R1, c[0x0][0x28] ;  /* 0x00000a00ff017b82 */ /* 0x000e220000000800 */
[----:B------:R-:W1:Y:S01]  /*0010*/  S2R R18, SR_TID.X ;  /* 0x0000000000127919 */ /* 0x000e620000002100 */
[----:B------:R-:W-:Y:S01]  /*0020*/  ELECT P0, URZ, PT ;  /* 0x00000000003f782f */ /* 0x000fe20003800000 */
[----:B------:R-:W-:Y:S01]  /*0030*/  BSSY B0, `(.L_x_0) ;  /* 0x000000f000007945 */ /* 0x000fe20003800000 */
[--C-:B-1----:R-:W-:Y:S02]  /*0040*/  SHF.R.U32.HI R0, RZ, 0x5, R18.reuse ;  /* 0x00000005ff007819 */ /* 0x102fe40000011612 */
[----:B------:R-:W-:-:S03]  /*0050*/  SHF.R.U32.HI R3, RZ, 0x7, R18 ;  /* 0x00000007ff037819 */ /* 0x000fc60000011612 */
[----:B------:R-:W1:Y:S04]  /*0060*/  SHFL.IDX PT, R2, R0, RZ, 0x1f ;  /* 0x00001fff00027589 */ /* 0x000e6800000e0000 */
[----:B------:R2:W3:Y:S01]  /*0070*/  SHFL.IDX PT, R5, R3, RZ, 0x1f ;  /* 0x00001fff03057589 */ /* 0x0004e200000e0000 */
[----:B-1----:R-:W-:-:S13]  /*0080*/  ISETP.NE.OR P0, PT, R2, RZ, !P0 ;  /* 0x000000ff0200720c */ /* 0x002fda0004705670 */
[----:B0-23--:R-:W-:Y:S05]  /*0090*/  @P0 BRA `(.L_x_1) ;  /* 0x0000000000200947 */ /* 0x00dfea0003800000 */
[----:B------:R-:W-:Y:S02]  /*00a0*/  ULDC.64 UR4, c[0x0][0x198] ;  /* 0x0000660000047ab9 */ /* 0x000fe40000000a00 */
[----:B------:R-:W-:Y:S02]  /*00b0*/  UIADD3 UR6, UP0, UR4, 0xf0, URZ ;  /* 0x000000f004067890 */ /* 0x000fe4000ff1e03f */
[----:B------:R-:W-:Y:S02]  /*00c0*/  UIADD3 UR4, UP1, UR4, 0x1f0, URZ ;  /* 0x000001f004047890 */ /* 0x000fe4000ff3e03f */
[----:B------:R-:W-:Y:S02]  /*00d0*/  UIADD3.X UR7, URZ, UR5, URZ, UP0, !UPT ;  /* 0x000000053f077290 */ /* 0x000fe400087fe43f */
[----:B------:R-:W-:-:S07]  /*00e0*/  UIADD3.X UR5, URZ, UR5, URZ, UP1, !UPT ;  /* 0x000000053f057290 */ /* 0x000fce0008ffe43f */
[----:B------:R0:W-:Y:S02]  /*00f0*/  UTMACCTL.PF [UR6] ;  /* 0x00000000060079b9 */ /* 0x0001e40008040000 */
[----:B------:R0:W-:Y:S02]  /*0100*/  UTMACCTL.PF [UR4] ;  /* 0x00000000040079b9 */ /* 0x0001e40008040000 */
[----:B0-----:R-:W-:Y:S01]  /*0110*/  NOP ;  /* 0x0000000000007918 */ /* 0x001fe20000000000 */
.L_x_1:
[----:B------:R-:W-:Y:S05]  /*0120*/  BSYNC B0 ;  /* 0x0000000000007941 */ /* 0x000fea0003800000 */
.L_x_0:
[----:B------:R-:W0:Y:S02]  /*0130*/  SHFL.IDX PT, R3, R0, RZ, 0x1f ;  /* 0x00001fff00037589 */ /* 0x000e2400000e0000 */
[----:B0-----:R-:W-:-:S13]  /*0140*/  ISETP.NE.AND P0, PT, R3, RZ, PT ;  /* 0x000000ff0300720c */ /* 0x001fda0003f05270 */
[----:B------:R-:W-:Y:S05]  /*0150*/  @P0 BRA `(.L_x_2) ;  /* 0x0000000000d40947 */ /* 0x000fea0003800000 */
[----:B------:R-:W-:Y:S01]  /*0160*/  ELECT P0, URZ, PT ;  /* 0x00000000003f782f */ /* 0x000fe20003800000 */
[----:B------:R-:W-:-:S12]  /*0170*/  BSSY B0, `(.L_x_2) ;  /* 0x0000033000007945 */ /* 0x000fd80003800000 */
[----:B------:R-:W-:Y:S05]  /*0180*/  @!P0 BRA `(.L_x_3) ;  /* 0x0000000000c48947 */ /* 0x000fea0003800000 */
[----:B------:R-:W0:Y:S01]  /*0190*/  S2UR UR8, SR_CgaCtaId ;  /* 0x00000000000879c3 */ /* 0x000e220000008800 */
[----:B------:R-:W-:Y:S01]  /*01a0*/  UMOV UR4, 0x400 ;  /* 0x0000040000047882 */ /* 0x000fe20000000000 */
[----:B------:R-:W-:Y:S01]  /*01b0*/  UMOV UR5, 0x1 ;  /* 0x0000000100057882 */ /* 0x000fe20000000000 */
[----:B------:R-:W-:Y:S02]  /*01c0*/  UMOV UR6, 0x8 ;  /* 0x0000000800067882 */ /* 0x000fe40000000000 */
[----:B------:R-:W-:-:S04]  /*01d0*/  UIADD3 UR6, -UR6, 0x100000, URZ ;  /* 0x0010000006067890 */ /* 0x000fc8000fffe13f */
[----:B------:R-:W-:Y:S02]  /*01e0*/  USHF.L.U32 UR7, UR6, 0xb, URZ ;  /* 0x0000000b06077899 */ /* 0x000fe4000800063f */
[----:B------:R-:W-:Y:S02]  /*01f0*/  USHF.L.U32 UR6, UR6, 0x1, URZ ;  /* 0x0000000106067899 */ /* 0x000fe4000800063f */
[----:B0-----:R-:W-:Y:S02]  /*0200*/  ULEA UR8, UR8, UR4, 0x18 ;  /* 0x0000000408087291 */ /* 0x001fe4000f8ec03f */
[----:B------:R-:W-:-:S04]  /*0210*/  UIADD3 UR4, -UR5, 0x100000, URZ ;  /* 0x0010000005047890 */ /* 0x000fc8000fffe13f */
[----:B------:R-:W-:Y:S02]  /*0220*/  USHF.L.U32 UR5, UR4, 0xb, URZ ;  /* 0x0000000b04057899 */ /* 0x000fe4000800063f */
[----:B------:R-:W-:Y:S01]  /*0230*/  USHF.L.U32 UR4, UR4, 0x1, URZ ;  /* 0x0000000104047899 */ /* 0x000fe2000800063f */
[----:B------:R-:W0:Y:S11]  /*0240*/  FENCE.VIEW.ASYNC.S ;  /* 0x00000000000073c6 */ /* 0x000e360000000000 */
[----:B0-----:R0:W1:Y:S01]  /*0250*/  SYNCS.EXCH.64 URZ, [UR8], UR4 ;  /* 0x00000004083f75b2 */ /* 0x0010620008000100 */
[----:B------:R0:W2:Y:S01]  /*0260*/  SYNCS.EXCH.64 URZ, [UR8+0x90], UR6 ;  /* 0x00009006083f75b2 */ /* 0x0000a20008000100 */
[----:B------:R0:W3:Y:S01]  /*0270*/  SYNCS.EXCH.64 URZ, [UR8+0x8], UR4 ;  /* 0x00000804083f75b2 */ /* 0x0000e20008000100 */
[----:B------:R0:W4:Y:S01]  /*0280*/  SYNCS.EXCH.64 URZ, [UR8+0x98], UR6 ;  /* 0x00009806083f75b2 */ /* 0x0001220008000100 */
[----:B------:R0:W0:Y:S01]  /*0290*/  SYNCS.EXCH.64 URZ, [UR8+0x10], UR4 ;  /* 0x00001004083f75b2 */ /* 0x0000220008000100 */
        /* <DEDUP_REMOVED lines=31> */
[----:B-1234-:R-:W-:Y:S01]  /*0490*/  NOP ;  /* 0x0000000000007918 */ /* 0x01efe20000000000 */
.L_x_3:
[----:B0-----:R-:W-:Y:S05]  /*04a0*/  BSYNC B0 ;  /* 0x0000000000007941 */ /* 0x001fea0003800000 */
.L_x_2:
[----:B------:R-:W-:Y:S01]  /*04b0*/  SHF.R.S32.HI R7, RZ, 0x1f, R18 ;  /* 0x0000001fff077819 */ /* 0x000fe20000011412 */
[----:B------:R-:W0:Y:S01]  /*04c0*/  SHFL.IDX PT, R0, R0, RZ, 0x1f ;  /* 0x00001fff00007589 */ /* 0x000e2200000e0000 */
[----:B------:R-:W1:Y:S01]  /*04d0*/  S2UR UR8, SR_CTAID.X ;  /* 0x00000000000879c3 */ /* 0x000e620000002500 */
[----:B------:R-:W-:Y:S02]  /*04e0*/  ELECT P0, URZ, PT ;  /* 0x00000000003f782f */ /* 0x000fe40003800000 */
[----:B------:R-:W-:Y:S01]  /*04f0*/  LEA.HI R7, R7, R18, RZ, 0x7 ;  /* 0x0000001207077211 */ /* 0x000fe200078f38ff */
[----:B------:R-:W2:Y:S01]  /*0500*/  S2R R4, SR_CTAID.Y ;  /* 0x0000000000047919 */ /* 0x000ea20000002600 */
[----:B------:R-:W-:Y:S01]  /*0510*/  SHF.R.S32.HI R8, RZ, 0x1f, R3 ;  /* 0x0000001fff087819 */ /* 0x000fe20000011403 */
[----:B------:R-:W-:Y:S01]  /*0520*/  ULDC UR4, c[0x0][0x150] ;  /* 0x0000540000047ab9 */ /* 0x000fe20000000800 */
[----:B------:R-:W-:Y:S01]  /*0530*/  LOP3.LUT R7, R7, 0xffffff80, RZ, 0xc0, !PT ;  /* 0xffffff8007077812 */ /* 0x000fe200078ec0ff */
[----:B------:R-:W-:Y:S01]  /*0540*/  NOP ;  /* 0x0000000000007918 */ /* 0x000fe20000000000 */
[----:B------:R-:W-:Y:S01]  /*0550*/  LEA.HI R8, R8, R3, RZ, 0x2 ;  /* 0x0000000308087211 */ /* 0x000fe200078f10ff */
[----:B------:R-:W3:Y:S01]  /*0560*/  LDC R10, c[0x0][0x144] ;  /* 0x00005100ff0a7b82 */ /* 0x000ee20000000800 */
[----:B------:R-:W-:Y:S01]  /*0570*/  NOP ;  /* 0x0000000000007918 */ /* 0x000fe20000000000 */
[----:B------:R-:W-:Y:S01]  /*0580*/  IMAD.IADD R6, R18, 0x1, -R7 ;  /* 0x0000000112067824 */ /* 0x000fe200078e0a07 */
[----:B------:R-:W-:Y:S01]  /*0590*/  LOP3.LUT R8, R8, 0x3ffffffc, RZ, 0xc0, !PT ;  /* 0x3ffffffc08087812 */ /* 0x000fe200078ec0ff */
[----:B------:R-:W-:Y:S01]  /*05a0*/  IMAD.MOV.U32 R23, RZ, RZ, 0x1 ;  /* 0x00000001ff177424 */ /* 0x000fe200078e00ff */
[----:B------:R-:W-:-:S02]  /*05b0*/  ISETP.NE.AND P3, PT, R5, RZ, PT ;  /* 0x000000ff0500720c */ /* 0x000fc40003f65270 */
[----:B------:R-:W-:Y:S01]  /*05c0*/  SHF.R.S32.HI R7, RZ, 0x1f, R6 ;  /* 0x0000001fff077819 */ /* 0x000fe20000011406 */
[----:B------:R-:W-:Y:S01]  /*05d0*/  IMAD.IADD R8, R3, 0x1, -R8 ;  /* 0x0000000103087824 */ /* 0x000fe200078e0a08 */
[----:B------:R-:W4:Y:S02]  /*05e0*/  LDC R12, c[0x0][0x140] ;  /* 0x00005000ff0c7b82 */ /* 0x000f240000000800 */
[----:B------:R-:W-:Y:S02]  /*05f0*/  LEA.HI R7, R7, R6, RZ, 0x3 ;  /* 0x0000000607077211 */ /* 0x000fe400078f18ff */
[----:B0-----:R-:W-:Y:S02]  /*0600*/  ISETP.NE.OR P0, PT, R0, RZ, !P0 ;  /* 0x000000ff0000720c */ /* 0x001fe40004705670 */
[--C-:B------:R-:W-:Y:S02]  /*0610*/  SHF.R.S32.HI R0, RZ, 0x3, R7.reuse ;  /* 0x00000003ff007819 */ /* 0x100fe40000011407 */
[----:B------:R-:W-:-:S02]  /*0620*/  SHF.R.S32.HI R7, RZ, 0x1f, R7 ;  /* 0x0000001fff077819 */ /* 0x000fc40000011407 */
[----:B-1----:R-:W-:Y:S02]  /*0630*/  I2FP.F32.U32 R9, UR8 ;  /* 0x0000000800097c45 */ /* 0x002fe40008201000 */
[----:B------:R-:W-:-:S03]  /*0640*/  LEA.HI R7, R7, R0, RZ, 0x2 ;  /* 0x0000000007077211 */ /* 0x000fc600078f10ff */
[----:B------:R-:W-:Y:S01]  /*0650*/  FMUL R9, R9, UR4 ;  /* 0x0000000409097c20 */ /* 0x000fe20008400000 */
[----:B------:R-:W-:Y:S01]  /*0660*/  LOP3.LUT R7, R7, 0xfffffffc, RZ, 0xc0, !PT ;  /* 0xfffffffc07077812 */ /* 0x000fe200078ec0ff */
[----:B------:R-:W-:Y:S01]  /*0670*/  VOTEU.ALL UP0, P0 ;  /* 0x00000000003f7886 */ /* 0x000fe20000000000 */
[----:B--2---:R-:W-:Y:S01]  /*0680*/  I2FP.F32.U32 R11, R4 ;  /* 0x00000004000b7245 */ /* 0x004fe20000201000 */
[----:B------:R-:W-:Y:S01]  /*0690*/  ULDC UR4, c[0x0][0x154] ;  /* 0x0000550000047ab9 */ /* 0x000fe20000000800 */
[----:B------:R-:W-:Y:S01]  /*06a0*/  VOTEU.ALL UP1, P0 ;  /* 0x00000000003f7886 */ /* 0x000fe20000020000 */
[----:B------:R-:W-:Y:S01]  /*06b0*/  IMAD.IADD R7, R0, 0x1, -R7 ;  /* 0x0000000100077824 */ /* 0x000fe200078e0a07 */
[----:B------:R-:W0:Y:S01]  /*06c0*/  F2I.U32.TRUNC.NTZ R9, R9 ;  /* 0x0000000900097305 */ /* 0x000e22000020f000 */
[----:B------:R-:W1:Y:S01]  /*06d0*/  @!UP0 S2UR UR7, SR_CgaCtaId ;  /* 0x00000000000789c3 */ /* 0x000e620000008800 */
[----:B------:R-:W-:Y:S01]  /*06e0*/  @!UP0 UMOV UR6, 0x400 ;  /* 0x0000040000068882 */ /* 0x000fe20000000000 */
[----:B------:R-:W-:Y:S01]  /*06f0*/  IMAD R8, R8, 0x4, R7 ;  /* 0x0000000408087824 */ /* 0x000fe200078e0207 */
[----:B----4-:R-:W-:-:S04]  /*0700*/  ISETP.EQ.U32.AND P2, PT, R12, 0x1, PT ;  /* 0x000000010c00780c */ /* 0x010fc80003f42070 */
[----:B------:R-:W-:-:S04]  /*0710*/  SHF.R.S32.HI R3, RZ, 0x1f, R8 ;  /* 0x0000001fff037819 */ /* 0x000fc80000011408 */
[----:B------:R-:W-:Y:S01]  /*0720*/  LEA.HI R0, R3, R8, RZ, 0x2 ;  /* 0x0000000803007211 */ /* 0x000fe200078f10ff */
[----:B0-----:R-:W-:-:S03]  /*0730*/  IMAD.MOV R7, RZ, RZ, -R9 ;  /* 0x000000ffff077224 */ /* 0x001fc600078e0a09 */
[----:B------:R-:W-:Y:S01]  /*0740*/  LOP3.LUT R9, R0, 0xfffffffc, RZ, 0xc0, !PT ;  /* 0xfffffffc00097812 */ /* 0x000fe200078ec0ff */
[----:B---3--:R-:W-:Y:S02]  /*0750*/  IMAD R3, R10, R7, UR8 ;  /* 0x000000080a037e24 */ /* 0x008fe4000f8e0207 */
[----:B------:R-:W-:Y:S02]  /*0760*/  FMUL R10, R11, UR4 ;  /* 0x000000040b0a7c20 */ /* 0x000fe40008400000 */
[C---:B------:R-:W-:Y:S01]  /*0770*/  IMAD.IADD R0, R8.reuse, 0x1, -R9 ;  /* 0x0000000108007824 */ /* 0x040fe200078e0a09 */
[----:B------:R-:W0:Y:S01]  /*0780*/  LDC R7, c[0x0][0x148] ;  /* 0x00005200ff077b82 */ /* 0x000e220000000800 */
[----:B------:R-:W-:Y:S01]  /*0790*/  SHF.R.S32.HI R9, RZ, 0x1f, R2 ;  /* 0x0000001fff097819 */ /* 0x000fe20000011402 */
[----:B------:R-:W-:Y:S01]  /*07a0*/  IMAD.SHL.U32 R11, R8, 0x4, RZ ;  /* 0x00000004080b7824 */ /* 0x000fe200078e00ff */
[----:B------:R-:W-:Y:S01]  /*07b0*/  UMOV UR4, 0x20 ;  /* 0x0000002000047882 */ /* 0x000fe20000000000 */
[----:B------:R-:W-:Y:S01]  /*07c0*/  ISETP.NE.AND P4, PT, R0, R3, PT ;  /* 0x000000030000720c */ /* 0x000fe20003f85270 */
[----:B------:R-:W2:Y:S01]  /*07d0*/  F2I.U32.TRUNC.NTZ R10, R10 ;  /* 0x0000000a000a7305 */ /* 0x000ea2000020f000 */
[----:B------:R-:W-:Y:S01]  /*07e0*/  LEA.HI R9, R9, R2, RZ, 0x2 ;  /* 0x0000000209097211 */ /* 0x000fe200078f10ff */
[----:B------:R-:W-:-:S04]  /*07f0*/  @!UP0 UIADD3 UR4, -UR4, 0x100000, URZ ;  /* 0x0010000004048890 */ /* 0x000fc8000fffe13f */
[----:B------:R-:W-:Y:S02]  /*0800*/  @!UP0 USHF.L.U32 UR5, UR4, 0xb, URZ ;  /* 0x0000000b04058899 */ /* 0x000fe4000800063f */
[----:B------:R-:W-:Y:S01]  /*0810*/  @!UP0 USHF.L.U32 UR4, UR4, 0x1, URZ ;  /* 0x0000000104048899 */ /* 0x000fe2000800063f */
[----:B------:R-:W-:Y:S01]  /*0820*/  LOP3.LUT R152, R8, 0xc, R11, 0x78, !PT ;  /* 0x0000000c08987812 */ /* 0x000fe200078e780b */
[----:B-1----:R-:W-:Y:S01]  /*0830*/  @!UP0 ULEA UR6, UR7, UR6, 0x18 ;  /* 0x0000000607068291 */ /* 0x002fe2000f8ec03f */
[----:B------:R-:W-:Y:S01]  /*0840*/  LOP3.LUT R9, R9, 0xfffffffc, RZ, 0xc0, !PT ;  /* 0xfffffffc09097812 */ /* 0x000fe200078ec0ff */
[----:B------:R-:W-:Y:S01]  /*0850*/  VOTEU.ALL UP0, P0 ;  /* 0x00000000003f7886 */ /* 0x000fe20000000000 */
[----:B------:R-:W-:Y:S01]  /*0860*/  LOP3.LUT P0, RZ, R6, 0x7, RZ, 0xc0, !PT ;  /* 0x0000000706ff7812 */ /* 0x000fe2000780c0ff */
[----:B------:R-:W-:Y:S02]  /*0870*/  VIADD R6, R5, 0xffffffff ;  /* 0xffffffff05067836 */ /* 0x000fe40000000000 */
[----:B------:R-:W-:Y:S01]  /*0880*/  IMAD.IADD R0, R2, 0x1, -R9 ;  /* 0x0000000102007824 */ /* 0x000fe200078e0a09 */
[----:B------:R-:W-:-:S02]  /*0890*/  ISETP.LT.U32.AND P0, PT, R152, 0x4, !P0 ;  /* 0x000000049800780c */ /* 0x000fc40004701070 */
[----:B------:R-:W-:Y:S01]  /*08a0*/  @P4 SHF.R.S32.HI R9, RZ, 0x1f, R152 ;  /* 0x0000001fff094819 */ /* 0x000fe20000011498 */
[----:B--2---:R-:W-:Y:S01]  /*08b0*/  IMAD.MOV R24, RZ, RZ, -R10 ;  /* 0x000000ffff187224 */ /* 0x004fe200078e0a0a */
[C---:B------:R-:W-:Y:S01]  /*08c0*/  ISETP.NE.AND P1, PT, R0.reuse, 0x3, PT ;  /* 0x000000030000780c */ /* 0x040fe20003f25270 */
[----:B------:R-:W1:Y:S02]  /*08d0*/  FENCE.VIEW.ASYNC.S ;  /* 0x00000000000073c6 */ /* 0x000e640000000000 */
[----:B-1----:R1:W2:Y:S01]  /*08e0*/  @!UP0 SYNCS.EXCH.64 URZ, [UR6+0x130], UR4 ;  /* 0x00013004063f85b2 */ /* 0x0022a20008000100 */
[----:B------:R-:W-:Y:S01]  /*08f0*/  @P4 LEA.HI R9, R9, R152, RZ, 0x2 ;  /* 0x0000009809094211 */ /* 0x000fe200078f10ff */
[----:B0-----:R-:W-:Y:S01]  /*0900*/  IMAD R2, R7, R24, R4 ;  /* 0x0000001807027224 */ /* 0x001fe200078e0204 */
[----:B------:R-:W-:Y:S02]  /*0910*/  ISETP.EQ.OR P1, PT, R0, RZ, !P1 ;  /* 0x000000ff0000720c */ /* 0x000fe40004f22670 */
[----:B------:R-:W-:-:S02]  /*0920*/  @P4 SHF.R.S32.HI R9, RZ, 0x2, R9 ;  /* 0x00000002ff094819 */ /* 0x000fc40000011409 */
[----:B------:R-:W-:Y:S02]  /*0930*/  ISETP.EQ.AND P1, PT, R5, RZ, P1 ;  /* 0x000000ff0500720c */ /* 0x000fe40000f22270 */
[----:B------:R-:W-:Y:S02]  /*0940*/  @P4 ISETP.NE.AND P5, PT, R9, R2, PT ;  /* 0x000000020900420c */ /* 0x000fe40003fa5270 */
[----:B------:R-:W-:Y:S02]  /*0950*/  ISETP.GE.U32.AND P6, PT, R6, 0x2, PT ;  /* 0x000000020600780c */ /* 0x000fe40003fc6070 */
[----:B------:R-:W-:Y:S02]  /*0960*/  SEL R2, RZ, 0x1, !P0 ;  /* 0x00000001ff027807 */ /* 0x000fe40004000000 */
[----:B------:R-:W-:Y:S01]  /*0970*/  @P4 SEL R23, RZ, 0x1, P5 ;  /* 0x00000001ff174807 */ /* 0x000fe20002800000 */
[----:B------:R1:W0:Y:S01]  /*0980*/  @!UP1 SYNCS.EXCH.64 URZ, [UR6+0x138], UR4 ;  /* 0x00013804063f95b2 */ /* 0x0002220008000100 */
[----:B------:R-:W-:Y:S01]  /*0990*/  SEL R19, RZ, 0x1, !P1 ;  /* 0x00000001ff137807 */ /* 0x000fe20004800000 */
[----:B------:R-:W-:Y:S01]  /*09a0*/  NOP ;  /* 0x0000000000007918 */ /* 0x000fe20000000000 */
[----:B------:R-:W-:-:S02]  /*09b0*/  LOP3.LUT R23, R23, R2, RZ, 0xc0, !PT ;  /* 0x0000000217177212 */ /* 0x000fc400078ec0ff */
[----:B------:R-:W-:Y:S01]  /*09c0*/  SEL R19, R19, 0x2, P6 ;  /* 0x0000000213137807 */ /* 0x000fe20003000000 */
[----:B-12---:R-:W-:Y:S06]  /*09d0*/  @!P2 BRA `(.L_x_4) ;  /* 0x000000000008a947 */ /* 0x006fec0003800000 */
[----:B0-----:R-:W-:Y:S01]  /*09e0*/  UCGABAR_ARV ;  /* 0x00000000000079c7 */ /* 0x001fe20008000000 */
[----:B------:R-:W-:Y:S05]  /*09f0*/  BRA `(.L_x_5) ;  /* 0x0000000000047947 */ /* 0x000fea0003800000 */
.L_x_4:
[----:B0-----:R-:W-:Y:S01]  /*0a00*/  NOP ;  /* 0x0000000000007918 */ /* 0x001fe20000000000 */
.L_x_5:
[----:B------:R-:W0:Y:S01]  /*0a10*/  LDC R2, c[0x0][0x65c] ;  /* 0x00019700ff027b82 */ /* 0x000e220000000800 */
[----:B------:R-:W-:Y:S02]  /*0a20*/  IMAD.U32 R8, RZ, RZ, UR8 ;  /* 0x00000008ff087e24 */ /* 0x000fe4000f8e00ff */
[----:B------:R-:W-:Y:S01]  /*0a30*/  IMAD.MOV.U32 R9, RZ, RZ, RZ ;  /* 0x000000ffff097224 */ /* 0x000fe200078e00ff */
[----:B0-----:R-:W-:-:S04]  /*0a40*/  ISETP.NE.AND P1, PT, R2, 0x1, PT ;  /* 0x000000010200780c */ /* 0x001fc80003f25270 */
[----:B------:R-:W-:-:S09]  /*0a50*/  P2R R5, PR, RZ, 0x2 ;  /* 0x00000002ff057803 */ /* 0x000fd20000000000 */
[----:B------:R-:W0:Y:S01]  /*0a60*/  @P1 LDC R17, c[0x0][0x10] ;  /* 0x00000400ff111b82 */ /* 0x000e220000000800 */
[----:B------:R-:W-:Y:S02]  /*0a70*/  @P1 IMAD.MOV.U32 R5, RZ, RZ, RZ ;  /* 0x000000ffff051224 */ /* 0x000fe400078e00ff */
[----:B------:R-:W-:-:S05]  /*0a80*/  @P1 IMAD.MOV.U32 R13, RZ, RZ, RZ ;  /* 0x000000ffff0d1224 */ /* 0x000fca00078e00ff */
[----:B------:R-:W1:Y:S01]  /*0a90*/  @!P1 LDC R11, c[0x0][0xc] ;  /* 0x00000300ff0b9b82 */ /* 0x000e620000000800 */
[----:B0-----:R-:W-:-:S04]  /*0aa0*/  @P1 IMAD.WIDE.U32 R16, R17, UR8, R4 ;  /* 0x0000000811101c25 */ /* 0x001fc8000f8e0004 */
[----:B------:R-:W-:Y:S02]  /*0ab0*/  @P1 IMAD.IADD R17, R17, 0x1, R13 ;  /* 0x0000000111111824 */ /* 0x000fe400078e020d */
[----:B-1----:R-:W-:-:S04]  /*0ac0*/  @!P1 IMAD.WIDE.U32 R8, R4, R11, R8 ;  /* 0x0000000b04089225 */ /* 0x002fc800078e0008 */
[----:B------:R-:W-:Y:S02]  /*0ad0*/  @!P1 IMAD.MOV.U32 R16, RZ, RZ, R8 ;  /* 0x000000ffff109224 */ /* 0x000fe400078e0008 */
[----:B------:R-:W-:Y:S01]  /*0ae0*/  @!P1 IMAD.MOV.U32 R17, RZ, RZ, R9 ;  /* 0x000000ffff119224 */ /* 0x000fe200078e0009 */
[----:B------:R-:W-:Y:S06]  /*0af0*/  @!P2 BRA `(.L_x_6) ;  /* 0x00000000000ca947 */ /* 0x000fec0003800000 */
[----:B------:R-:W-:Y:S01]  /*0b00*/  UCGABAR_WAIT ;  /* 0x0000000000007dc7 */ /* 0x000fe20008000000 */
[----:B------:R-:W-:Y:S01]  /*0b10*/  CCTL.IVALL ;  /* 0x00000000ff00798f */ /* 0x000fe20002000000 */
[----:B------:R-:W-:Y:S05]  /*0b20*/  BRA `(.L_x_7) ;  /* 0x0000000000047947 */ /* 0x000fea0003800000 */
.L_x_6:
[----:B------:R-:W-:Y:S06]  /*0b30*/  BAR.SYNC.DEFER_BLOCKING 0x0 ;  /* 0x0000000000007b1d */ /* 0x000fec0000010000 */
.L_x_7:
[----:B------:R-:W-:Y:S05]  /*0b40*/  @!P3 BRA `(.L_x_8) ;  /* 0x0000007c0064b947 */ /* 0x000fea0003800000 */
[----:B------:R-:W-:-:S13]  /*0b50*/  ISETP.GT.U32.AND P0, PT, R6, 0x1, PT ;  /* 0x000000010600780c */ /* 0x000fda0003f04070 */
[----:B------:R-:W-:Y:S05]  /*0b60*/  @P0 EXIT ;  /* 0x000000000000094d */ /* 0x000fea0003800000 */
[----:B------:R-:W-:Y:S01]  /*0b70*/  ULDC.64 UR4, c[0x0][0x650] ;  /* 0x0001940000047ab9 */ /* 0x000fe20000000a00 */
[----:B------:R-:W-:Y:S01]  /*0b80*/  PRMT R0, RZ, 0x7610, R0 ;  /* 0x00007610ff007816 */ /* 0x000fe20000000000 */
[----:B------:R-:W-:Y:S01]  /*0b90*/  IMAD.MOV.U32 R154, RZ, RZ, -0x1 ;  /* 0xffffffffff9a7424 */ /* 0x000fe200078e00ff */
[----:B------:R-:W-:Y:S01]  /*0ba0*/  ISETP.GE.U32.AND P0, PT, R16, UR4, PT ;  /* 0x0000000410007c0c */ /* 0x000fe2000bf06070 */
[----:B------:R-:W-:Y:S02]  /*0bb0*/  IMAD.MOV.U32 R153, RZ, RZ, -0x1 ;  /* 0xffffffffff997424 */ /* 0x000fe400078e00ff */
[----:B------:R-:W-:Y:S01]  /*0bc0*/  IMAD.MOV.U32 R22, RZ, RZ, -0x1 ;  /* 0xffffffffff167424 */ /* 0x000fe200078e00ff */
[----:B------:R-:W-:-:S13]  /*0bd0*/  ISETP.GE.U32.AND.EX P0, PT, R17, UR5, PT, P0 ;  /* 0x0000000511007c0c */ /* 0x000fda000bf06100 */
[----:B------:R-:W-:Y:S05]  /*0be0*/  @P0 BRA `(.L_x_9) ;  /* 0x00000004002c0947 */ /* 0x000fea0003800000 */
[----:B------:R-:W0:Y:S01]  /*0bf0*/  LDC.64 R20, c[0x0][0x628] ;  /* 0x00018a00ff147b82 */ /* 0x000e220000000a00 */
[----:B------:R-:W-:Y:S02]  /*0c00*/  IMAD.MOV.U32 R8, RZ, RZ, R16 ;  /* 0x000000ffff087224 */ /* 0x000fe400078e0010 */
[----:B------:R-:W-:-:S05]  /*0c10*/  IMAD.MOV.U32 R9, RZ, RZ, R17 ;  /* 0x000000ffff097224 */ /* 0x000fca00078e0011 */
[----:B------:R-:W1:Y:S08]  /*0c20*/  LDC R0, c[0x0][0x630] ;  /* 0x00018c00ff007b82 */ /* 0x000e700000000800 */
[----:B------:R-:W2:Y:S01]  /*0c30*/  LDC.64 R26, c[0x0][0x620] ;  /* 0x00018800ff1a7b82 */ /* 0x000ea20000000a00 */
[----:B0-----:R-:W-:-:S04]  /*0c40*/  ISETP.NE.U32.AND P0, PT, R20, RZ, PT ;  /* 0x000000ff1400720c */ /* 0x001fc80003f05070 */
[----:B------:R-:W-:-:S13]  /*0c50*/  ISETP.NE.AND.EX P0, PT, R21, RZ, PT, P0 ;  /* 0x000000ff1500720c */ /* 0x000fda0003f05300 */
[----:B-12---:R-:W-:Y:S05]  /*0c60*/  @!P0 BRA `(.L_x_10) ;  /* 0x0000000000288947 */ /* 0x006fea0003800000 */
[----:B------:R-:W0:Y:S02]  /*0c70*/  LDC R13, c[0x0][0x634] ;  /* 0x00018d00ff0d7b82 */ /* 0x000e240000000800 */
[----:B0-----:R-:W-:-:S05]  /*0c80*/  IADD3 R13, P0, R16, R13, RZ ;  /* 0x0000000d100d7210 */ /* 0x001fca0007f1e0ff */
[----:B------:R-:W-:-:S04]  /*0c90*/  IMAD.X R15, RZ, RZ, R17, P0 ;  /* 0x000000ffff0f7224 */ /* 0x000fc800000e0611 */
[----:B------:R-:W-:-:S04]  /*0ca0*/  IMAD.WIDE.U32 R8, R15, R20, RZ ;  /* 0x000000140f087225 */ /* 0x000fc800078e00ff */
[----:B------:R-:W-:-:S04]  /*0cb0*/  IMAD.WIDE.U32 R10, P0, R13, R21, R8 ;  /* 0x000000150d0a7225 */ /* 0x000fc80007800008 */
[----:B------:R-:W-:-:S04]  /*0cc0*/  IMAD.WIDE.U32 R8, R13, R20, RZ ;  /* 0x000000140d087225 */ /* 0x000fc800078e00ff */
[----:B------:R-:W-:Y:S01]  /*0cd0*/  IMAD.X R13, RZ, RZ, RZ, P0 ;  /* 0x000000ffff0d7224 */ /* 0x000fe200000e06ff */
[----:B------:R-:W-:Y:S01]  /*0ce0*/  IADD3 RZ, P0, R9, R10, RZ ;  /* 0x0000000a09ff7210 */ /* 0x000fe20007f1e0ff */
[----:B------:R-:W-:-:S04]  /*0cf0*/  IMAD.MOV.U32 R12, RZ, RZ, R11 ;  /* 0x000000ffff0c7224 */ /* 0x000fc800078e000b */
[----:B------:R-:W-:-:S08]  /*0d00*/  IMAD.WIDE.U32.X R8, R15, R21, R12, P0 ;  /* 0x000000150f087225 */ /* 0x000fd000000e040c */
.L_x_10:
[----:B------:R-:W0:Y:S01]  /*0d10*/  LDC.64 R20, c[0x0][0x640] ;  /* 0x00019000ff147b82 */ /* 0x000e220000000a00 */
[--C-:B------:R-:W-:Y:S01]  /*0d20*/  SHF.R.U64 R28, R8, R0, R9.reuse ;  /* 0x00000000081c7219 */ /* 0x100fe20000001209 */
[----:B------:R-:W-:Y:S01]  /*0d30*/  IMAD R30, R7, R24, R4 ;  /* 0x00000018071e7224 */ /* 0x000fe200078e0204 */
[----:B------:R-:W-:Y:S01]  /*0d40*/  SHF.R.U32.HI R0, RZ, R0, R9 ;  /* 0x00000000ff007219 */ /* 0x000fe20000011609 */
[----:B------:R-:W-:Y:S01]  /*0d50*/  IMAD.MOV.U32 R25, RZ, RZ, 0x1 ;  /* 0x00000001ff197424 */ /* 0x000fe200078e00ff */
[----:B------:R-:W-:-:S03]  /*0d60*/  IADD3 R5, P0, RZ, -R28, RZ ;  /* 0x8000001cff057210 */ /* 0x000fc60007f1e0ff */
[----:B------:R-:W1:Y:S02]  /*0d70*/  LDC R6, c[0x0][0x618] ;  /* 0x00018600ff067b82 */ /* 0x000e640000000800 */
[----:B------:R-:W-:-:S04]  /*0d80*/  IMAD.X R9, RZ, RZ, ~R0, P0 ;  /* 0x000000ffff097224 */ /* 0x000fc800000e0e00 */
[-C--:B------:R-:W-:Y:S02]  /*0d90*/  IMAD R0, R9, R26.reuse, RZ ;  /* 0x0000001a09007224 */ /* 0x080fe400078e02ff */
[----:B------:R-:W2:Y:S01]  /*0da0*/  LDC R11, c[0x0][0x608] ;  /* 0x00018200ff0b7b82 */ /* 0x000ea20000000800 */
[----:B------:R-:W-:-:S04]  /*0db0*/  IMAD.WIDE.U32 R8, R5, R26, R16 ;  /* 0x0000001a05087225 */ /* 0x000fc800078e0010 */
[----:B------:R-:W-:-:S03]  /*0dc0*/  IMAD R5, R5, R27, R0 ;  /* 0x0000001b05057224 */ /* 0x000fc600078e0200 */
[----:B------:R-:W3:Y:S01]  /*0dd0*/  LDC R12, c[0x0][0x658] ;  /* 0x00019600ff0c7b82 */ /* 0x000ee20000000800 */
[----:B0-----:R-:W-:Y:S01]  /*0de0*/  ISETP.NE.U32.AND P0, PT, R20, RZ, PT ;  /* 0x000000ff1400720c */ /* 0x001fe20003f05070 */
[----:B------:R-:W-:Y:S02]  /*0df0*/  IMAD.IADD R5, R9, 0x1, R5 ;  /* 0x0000000109057824 */ /* 0x000fe400078e0205 */
[----:B------:R-:W-:Y:S01]  /*0e00*/  IMAD.MOV.U32 R9, RZ, RZ, -0x1 ;  /* 0xffffffffff097424 */ /* 0x000fe200078e00ff */
[----:B------:R-:W-:-:S03]  /*0e10*/  ISETP.NE.AND.EX P0, PT, R21, RZ, PT, P0 ;  /* 0x000000ff1500720c */ /* 0x000fc60003f05300 */
[----:B------:R-:W0:Y:S01]  /*0e20*/  LDC R15, c[0x0][0x600] ;  /* 0x00018000ff0f7b82 */ /* 0x000e220000000800 */
[-CC-:B-1----:R-:W-:Y:S02]  /*0e30*/  SHF.R.U64 R13, R8, R6.reuse, R5.reuse ;  /* 0x00000006080d7219 */ /* 0x182fe40000001205 */
[----:B------:R-:W-:-:S05]  /*0e40*/  SHF.R.U32.HI R0, RZ, R6, R5 ;  /* 0x00000006ff007219 */ /* 0x000fca0000011605 */
[----:B------:R-:W1:Y:S01]  /*0e50*/  LDC R14, c[0x0][0x648] ;  /* 0x00019200ff0e7b82 */ /* 0x000e620000000800 */
[-CC-:B--2---:R-:W-:Y:S02]  /*0e60*/  SHF.R.U64 R27, R13, R11.reuse, R0.reuse ;  /* 0x0000000b0d1b7219 */ /* 0x184fe40000001200 */
[----:B------:R-:W-:-:S05]  /*0e70*/  SHF.R.U32.HI R5, RZ, R11, R0 ;  /* 0x0000000bff057219 */ /* 0x000fca0000011600 */
[----:B------:R-:W2:Y:S01]  /*0e80*/  LDC R22, c[0x0][0x638] ;  /* 0x00018e00ff167b82 */ /* 0x000ea20000000800 */
[-CC-:B---3--:R-:W-:Y:S02]  /*0e90*/  SHF.R.U64 R24, R27, R12.reuse, R5.reuse ;  /* 0x0000000c1b187219 */ /* 0x188fe40000001205 */
[-C--:B------:R-:W-:Y:S02]  /*0ea0*/  SHF.L.U32 R0, R9, R12.reuse, RZ ;  /* 0x0000000c09007219 */ /* 0x080fe400000006ff */
[----:B------:R-:W-:Y:S01]  /*0eb0*/  SHF.R.U32.HI R5, RZ, R12, R5 ;  /* 0x0000000cff057219 */ /* 0x000fe20000011605 */
[----:B------:R-:W-:Y:S01]  /*0ec0*/  IMAD.MOV.U32 R4, RZ, RZ, R24 ;  /* 0x000000ffff047224 */ /* 0x000fe200078e0018 */
[----:B------:R-:W-:Y:S01]  /*0ed0*/  LOP3.LUT R10, RZ, R0, RZ, 0x33, !PT ;  /* 0x00000000ff0a7212 */ /* 0x000fe200078e33ff */
[----:B------:R-:W3:Y:S01]  /*0ee0*/  LDC R26, c[0x0][0x610] ;  /* 0x00018400ff1a7b82 */ /* 0x000ee20000000800 */
[----:B------:R-:W-:Y:S05]  /*0ef0*/  @!P0 BRA `(.L_x_11) ;  /* 0x0000000000288947 */ /* 0x000fea0003800000 */
[----:B------:R-:W4:Y:S02]  /*0f00*/  LDC R9, c[0x0][0x64c] ;  /* 0x00019300ff097b82 */ /* 0x000f240000000800 */
[----:B----4-:R-:W-:-:S05]  /*0f10*/  IADD3 R9, P0, R24, R9, RZ ;  /* 0x0000000918097210 */ /* 0x010fca0007f1e0ff */
        /* <DEDUP_REMOVED lines=8> */
.L_x_11:
[----:B-1----:R-:W-:Y:S01]  /*0fa0*/  SHF.R.U64 R4, R4, R14, R5 ;  /* 0x0000000e04047219 */ /* 0x002fe20000001205 */
[----:B0-----:R-:W-:Y:S01]  /*0fb0*/  VIADD R6, R15, 0xffffffff ;  /* 0xffffffff0f067836 */ /* 0x001fe20000000000 */
[----:B------:R-:W-:Y:S02]  /*0fc0*/  SHF.L.U32 R0, R25, R12, RZ ;  /* 0x0000000c19007219 */ /* 0x000fe400000006ff */
[----:B------:R-:W-:Y:S01]  /*0fd0*/  LOP3.LUT R5, R27, R10, RZ, 0xc0, !PT ;  /* 0x0000000a1b057212 */ /* 0x000fe200078ec0ff */
[----:B------:R-:W-:Y:S01]  /*0fe0*/  IMAD.MOV R7, RZ, RZ, -R4 ;  /* 0x000000ffff077224 */ /* 0x000fe200078e0a04 */
[----:B------:R-:W-:Y:S02]  /*0ff0*/  SEL R3, R3, R30, !P1 ;  /* 0x0000001e03037207 */ /* 0x000fe40004800000 */
[----:B------:R-:W-:Y:S01]  /*1000*/  LOP3.LUT R6, R13, R6, RZ, 0xc0, !PT ;  /* 0x000000060d067212 */ /* 0x000fe200078ec0ff */
[----:B------:R-:W-:Y:S02]  /*1010*/  IMAD R4, R0, R4, R5 ;  /* 0x0000000400047224 */ /* 0x000fe400078e0205 */
[----:B--2---:R-:W-:-:S02]  /*1020*/  IMAD R0, R7, R22, R24 ;  /* 0x0000001607007224 */ /* 0x004fc400078e0218 */
[----:B---3--:R-:W-:Y:S02]  /*1030*/  IMAD R3, R4, R26, R3 ;  /* 0x0000001a04037224 */ /* 0x008fe400078e0203 */
[----:B------:R-:W-:Y:S02]  /*1040*/  IMAD R154, R0, R15, R6 ;  /* 0x0000000f009a7224 */ /* 0x000fe400078e0206 */
[----:B------:R-:W-:Y:S02]  /*1050*/  IMAD.MOV.U32 R4, RZ, RZ, 0x1 ;  /* 0x00000001ff047424 */ /* 0x000fe400078e00ff */
[----:B------:R-:W-:Y:S01]  /*1060*/  IMAD.MOV.U32 R22, RZ, RZ, R28 ;  /* 0x000000ffff167224 */ /* 0x000fe200078e001c */
[----:B------:R-:W-:Y:S02]  /*1070*/  SEL R153, R154, R3, !P1 ;  /* 0x000000039a997207 */ /* 0x000fe40004800000 */
[----:B------:R-:W-:Y:S02]  /*1080*/  PRMT R0, R4, 0x7610, R0 ;  /* 0x0000761004007816 */ /* 0x000fe40000000000 */
[----:B------:R-:W-:-:S07]  /*1090*/  SEL R154, R3, R154, !P1 ;  /* 0x0000009a039a7207 */ /* 0x000fce0004800000 */
.L_x_9:
[----:B------:R-:W-:-:S08]  /*10a0*/  NOP ;  /* 0x0000000000007918 */ /* 0x000fd00000000000 */
[----:B------:R-:W0:Y:S02]  /*10b0*/  USETMAXREG.TRY_ALLOC.CTAPOOL UP0, 0xe8 ;  /* 0x000000e8000079c8 */ /* 0x000e240008000600 */
[----:B0-----:R-:W-:-:S13]  /*10c0*/  PLOP3.LUT P0, PT, PT, PT, UP0, 0x80, 0x0 ;  /* 0x000000000000781c */ /* 0x001fda0003f0f008 */
[----:B------:R-:W-:Y:S05]  /*10d0*/  @!P0 BRA `(.L_x_9) ;  /* 0xfffffffc00f08947 */ /* 0x000fea000383ffff */
[----:B------:R-:W-:Y:S01]  /*10e0*/  ULDC.64 UR4, c[0x0][0x598] ;  /* 0x0001660000047ab9 */ /* 0x000fe20000000a00 */
[----:B------:R-:W-:Y:S01]  /*10f0*/  ULDC.64 UR36, c[0x0][0x208] ;  /* 0x0000820000247ab9 */ /* 0x000fe20000000a00 */
[----:B------:R-:W-:-:S04]  /*1100*/  ISETP.NE.U32.AND P0, PT, RZ, UR4, PT ;  /* 0x00000004ff007c0c */ /* 0x000fc8000bf05070 */
[----:B------:R-:W-:-:S13]  /*1110*/  ISETP.NE.AND.EX P0, PT, RZ, UR5, PT, P0 ;  /* 0x00000005ff007c0c */ /* 0x000fda000bf05300 */
[----:B------:R-:W-:Y:S05]  /*1120*/  @!P0 BRA `(.L_x_12) ;  /* 0x00000000001c8947 */ /* 0x000fea0003800000 */
[----:B------:R-:W0:Y:S02]  /*1130*/  LDC.64 R4, c[0x0][0x598] ;  /* 0x00016600ff047b82 */ /* 0x000e240000000a00 */
[----:B0-----:R-:W2:Y:S02]  /*1140*/  LDG.E.64 R4, desc[UR36][R4.64] ;  /* 0x0000002404047981 */ /* 0x001ea4000c1e1b00 */
[----:B--2---:R-:W-:-:S04]  /*1150*/  ISETP.NE.U32.AND P0, PT, R4, RZ, PT ;  /* 0x000000ff0400720c */ /* 0x004fc80003f05070 */
[----:B------:R-:W-:-:S13]  /*1160*/  ISETP.NE.AND.EX P0, PT, R5, RZ, PT, P0 ;  /* 0x000000ff0500720c */ /* 0x000fda0003f05300 */
[----:B------:R-:W-:Y:S05]  /*1170*/  @!P0 BRA `(.L_x_12) ;  /* 0x0000000000088947 */ /* 0x000fea0003800000 */
[----:B------:R0:W5:Y:S01]  /*1180*/  LD.E R155, desc[UR36][R4.64] ;  /* 0x00000024049b7980 */ /* 0x000162000c101900 */
[----:B------:R-:W-:Y:S05]  /*1190*/  BRA `(.L_x_13) ;  /* 0x0000000000247947 */ /* 0x000fea0003800000 */
.L_x_12:
[----:B------:R-:W-:Y:S02]  /*11a0*/  ULDC.64 UR4, c[0x0][0x588] ;  /* 0x0001620000047ab9 */ /* 0x000fe40000000a00 */
[----:B------:R-:W-:-:S04]  /*11b0*/  ISETP.NE.U32.AND P0, PT, RZ, UR4, PT ;  /* 0x00000004ff007c0c */ /* 0x000fc8000bf05070 */
[----:B------:R-:W-:-:S13]  /*11c0*/  ISETP.NE.AND.EX P0, PT, RZ, UR5, PT, P0 ;  /* 0x00000005ff007c0c */ /* 0x000fda000bf05300 */
[----:B------:R-:W-:Y:S05]  /*11d0*/  @!P0 BRA `(.L_x_14) ;  /* 0x00000000000c8947 */ /* 0x000fea0003800000 */
[----:B------:R-:W0:Y:S02]  /*11e0*/  LDC.64 R4, c[0x0][0x588] ;  /* 0x00016200ff047b82 */ /* 0x000e240000000a00 */
[----:B0-----:R1:W5:Y:S01]  /*11f0*/  LDG.E R155, desc[UR36][R4.64] ;  /* 0x00000024049b7981 */ /* 0x001362000c1e1900 */
[----:B------:R-:W-:Y:S05]  /*1200*/  BRA `(.L_x_13) ;  /* 0x0000000000087947 */ /* 0x000fea0003800000 */
.L_x_14:
[----:B------:R-:W-:Y:S02]  /*1210*/  ULDC UR4, c[0x0][0x580] ;  /* 0x0001600000047ab9 */ /* 0x000fe40000000800 */
[----:B------:R-:W-:-:S07]  /*1220*/  IMAD.U32 R155, RZ, RZ, UR4 ;  /* 0x00000004ff9b7e24 */ /* 0x000fce000f8e00ff */
.L_x_13:
[----:B------:R-:W-:Y:S02]  /*1230*/  ULDC.64 UR4, c[0x0][0x5a0] ;  /* 0x0001680000047ab9 */ /* 0x000fe40000000a00 */
[----:B------:R-:W-:-:S04]  /*1240*/  ISETP.NE.U32.AND P0, PT, RZ, UR4, PT ;  /* 0x00000004ff007c0c */ /* 0x000fc8000bf05070 */
[----:B------:R-:W-:-:S13]  /*1250*/  ISETP.NE.AND.EX P0, PT, RZ, UR5, PT, P0 ;  /* 0x00000005ff007c0c */ /* 0x000fda000bf05300 */
[----:B------:R-:W-:Y:S05]  /*1260*/  @!P0 BRA `(.L_x_15) ;  /* 0x00000000001c8947 */ /* 0x000fea0003800000 */
[----:B01----:R-:W0:Y:S02]  /*1270*/  LDC.64 R4, c[0x0][0x5a0] ;  /* 0x00016800ff047b82 */ /* 0x003e240000000a00 */
[----:B0-----:R-:W2:Y:S02]  /*1280*/  LDG.E.64 R4, desc[UR36][R4.64] ;  /* 0x0000002404047981 */ /* 0x001ea4000c1e1b00 */
[----:B--2---:R-:W-:-:S04]  /*1290*/  ISETP.NE.U32.AND P0, PT, R4, RZ, PT ;  /* 0x000000ff0400720c */ /* 0x004fc80003f05070 */
[----:B------:R-:W-:-:S13]  /*12a0*/  ISETP.NE.AND.EX P0, PT, R5, RZ, PT, P0 ;  /* 0x000000ff0500720c */ /* 0x000fda0003f05300 */
[----:B------:R-:W-:Y:S05]  /*12b0*/  @!P0 BRA `(.L_x_15) ;  /* 0x0000000000088947 */ /* 0x000fea0003800000 */
[----:B------:R0:W5:Y:S01]  /*12c0*/  LD.E R156, desc[UR36][R4.64] ;  /* 0x00000024049c7980 */ /* 0x000162000c101900 */
[----:B------:R-:W-:Y:S05]  /*12d0*/  BRA `(.L_x_16) ;  /* 0x0000000000247947 */ /* 0x000fea0003800000 */
.L_x_15:
[----:B------:R-:W-:Y:S02]  /*12e0*/  ULDC.64 UR4, c[0x0][0x590] ;  /* 0x0001640000047ab9 */ /* 0x000fe40000000a00 */
[----:B------:R-:W-:-:S04]  /*12f0*/  ISETP.NE.U32.AND P0, PT, RZ, UR4, PT ;  /* 0x00000004ff007c0c */ /* 0x000fc8000bf05070 */
[----:B------:R-:W-:-:S13]  /*1300*/  ISETP.NE.AND.EX P0, PT, RZ, UR5, PT, P0 ;  /* 0x00000005ff007c0c */ /* 0x000fda000bf05300 */
[----:B------:R-:W-:Y:S05]  /*1310*/  @!P0 BRA `(.L_x_17) ;  /* 0x00000000000c8947 */ /* 0x000fea0003800000 */
[----:B------:R-:W2:Y:S02]  /*1320*/  LDC.64 R156, c[0x0][0x590] ;  /* 0x00016400ff9c7b82 */ /* 0x000ea40000000a00 */
[----:B--2---:R2:W5:Y:S01]  /*1330*/  LDG.E R156, desc[UR36][R156.64] ;  /* 0x000000249c9c7981 */ /* 0x004562000c1e1900 */
[----:B------:R-:W-:Y:S05]  /*1340*/  BRA `(.L_x_16) ;  /* 0x0000000000087947 */ /* 0x000fea0003800000 */
.L_x_17:
[----:B------:R-:W-:Y:S02]  /*1350*/  ULDC UR4, c[0x0][0x584] ;  /* 0x0001610000047ab9 */ /* 0x000fe40000000800 */
[----:B------:R-:W-:-:S07]  /*1360*/  IMAD.U32 R156, RZ, RZ, UR4 ;  /* 0x00000004ff9c7e24 */ /* 0x000fce000f8e00ff */
.L_x_16:
[----:B------:R-:W-:-:S13]  /*1370*/  LOP3.LUT P0, RZ, R0, 0xff, RZ, 0xc0, !PT ;  /* 0x000000ff00ff7812 */ /* 0x000fda000780c0ff */
[----:B------:R-:W-:Y:S05]  /*1380*/  @!P0 EXIT ;  /* 0x000000000000894d */ /* 0x000fea0003800000 */
[----:B------:R-:W-:Y:S01]  /*1390*/  ULDC UR4, c[0x0][0x28c] ;  /* 0x0000a30000047ab9 */ /* 0x000fe20000000800 */
[----:B------:R-:W-:Y:S01]  /*13a0*/  UMOV UR38, URZ ;  /* 0x0000003f00267c82 */ /* 0x000fe20008000000 */
[----:B------:R-:W-:Y:S01]  /*13b0*/  UIADD3 UR4, UR4, 0x1f, URZ ;  /* 0x0000001f04047890 */ /* 0x000fe2000fffe03f */
[----:B------:R-:W-:-:S03]  /*13c0*/  UMOV UR39, URZ ;  /* 0x0000003f00277c82 */ /* 0x000fc60008000000 */
[----:B------:R-:W-:-:S04]  /*13d0*/  USHF.R.S32.HI UR5, URZ, 0x1f, UR4 ;  /* 0x0000001f3f057899 */ /* 0x000fc80008011404 */
[----:B------:R-:W-:-:S04]  /*13e0*/  ULEA.HI UR5, UR5, UR4, URZ, 0x5 ;  /* 0x0000000405057291 */ /* 0x000fc8000f8f283f */
[----:B------:R-:W-:-:S12]  /*13f0*/  USHF.R.S32.HI UR40, URZ, 0x5, UR5 ;  /* 0x000000053f287899 */ /* 0x000fd80008011405 */
.L_x_297:
[----:B------:R-:W-:Y:S01]  /*1400*/  LOP3.LUT R0, R18, 0x80, RZ, 0xc0, !PT ;  /* 0x0000008012007812 */ /* 0x000fe200078ec0ff */
[----:B---3--:R-:W3:Y:S01]  /*1410*/  S2UR UR7, SR_CgaCtaId ;  /* 0x00000000000779c3 */ /* 0x008ee20000008800 */
[----:B------:R-:W-:Y:S02]  /*1420*/  UMOV UR6, 0x400 ;  /* 0x0000040000067882 */ /* 0x000fe40000000000 */
[----:B------:R-:W-:-:S06]  /*1430*/  SHF.R.U32.HI R0, RZ, 0x7, R0 ;  /* 0x00000007ff007819 */ /* 0x000fcc0000011600 */
[----:B----4-:R-:W4:Y:S01]  /*1440*/  SHFL.IDX PT, R0, R0, RZ, 0x1f ;  /* 0x00001fff00007589 */ /* 0x010f2200000e0000 */
[----:B---3--:R-:W-:Y:S01]  /*1450*/  ULEA UR6, UR7, UR6, 0x18 ;  /* 0x0000000607067291 */ /* 0x008fe2000f8ec03f */
[----:B----4-:R-:W-:-:S13]  /*1460*/  R2UR UR4, R0 ;  /* 0x00000000000472ca */ /* 0x010fda00000e0000 */
[----:B------:R-:W-:-:S04]  /*1470*/  ULEA.HI UR5, UR4, UR4, URZ, 0x1 ;  /* 0x0000000404057291 */ /* 0x000fc8000f8f083f */
[----:B------:R-:W-:-:S04]  /*1480*/  ULOP3.LUT UR5, UR5, 0x1ffffe, URZ, 0xc0, !UPT ;  /* 0x001ffffe05057892 */ /* 0x000fc8000f8ec03f */
[----:B------:R-:W-:-:S03]  /*1490*/  UIADD3 UR5, UR4, -UR5, URZ ;  /* 0x8000000504057290 */ /* 0x000fc6000fffe03f */
[----:B------:R-:W-:Y:S01]  /*14a0*/  ULDC UR4, c[0x0][0x28c] ;  /* 0x0000a30000047ab9 */ /* 0x000fe20000000800 */
[----:B------:R-:W-:Y:S01]  /*14b0*/  ULEA UR5, UR5, UR6, 0xb ;  /* 0x0000000605057291 */ /* 0x000fe2000f8e583f */
[----:B------:R-:W-:-:S03]  /*14c0*/  ISETP.LT.AND P0, PT, RZ, UR4, PT ;  /* 0x00000004ff007c0c */ /* 0x000fc6000bf01270 */
[----:B------:R-:W-:-:S04]  /*14d0*/  UIADD3 UR5, UR5, 0x200, URZ ;  /* 0x0000020005057890 */ /* 0x000fc8000fffe03f */
[----:B------:R-:W-:-:S04]  /*14e0*/  USHF.R.U32.HI UR5, URZ, 0x4, UR5 ;  /* 0x000000043f057899 */ /* 0x000fc80008011605 */
[----:B------:R-:W-:Y:S02]  /*14f0*/  ULOP3.LUT UR41, UR5, 0x3fff, URZ, 0xc0, !UPT ;  /* 0x00003fff05297892 */ /* 0x000fe4000f8ec03f */
[----:B------:R-:W-:Y:S10]  /*1500*/  @P0 BRA `(.L_x_18) ;  /* 0x0000000000400947 */ /* 0x000ff40003800000 */
[----:B------:R-:W-:Y:S01]  /*1510*/  MOV R0, 0x0 ;  /* 0x0000000000007802 */ /* 0x000fe20000000f00 */
[----:B------:R-:W-:Y:S01]  /*1520*/  ULDC.64 UR4, c[0x4][0x68] ;  /* 0x01001a0000047ab9 */ /* 0x000fe20000000a00 */
[----:B------:R-:W-:Y:S01]  /*1530*/  ULDC.64 UR6, c[0x4][0x8] ;  /* 0x0100020000067ab9 */ /* 0x000fe20000000a00 */
[----:B01----:R-:W-:Y:S01]  /*1540*/  IMAD.U32 R4, RZ, RZ, UR4 ;  /* 0x00000004ff047e24 */ /* 0x003fe2000f8e00ff */
[----:B------:R0:W1:Y:S01]  /*1550*/  LDC.64 R14, c[0x4][R0] ;  /* 0x01000000000e7b82 */ /* 0x0000620000000a00 */
[----:B------:R-:W-:Y:S01]  /*1560*/  IMAD.U32 R5, RZ, RZ, UR5 ;  /* 0x00000005ff057e24 */ /* 0x000fe2000f8e00ff */
[----:B------:R-:W-:Y:S01]  /*1570*/  ULDC.64 UR4, c[0x4][0x70] ;  /* 0x01001c0000047ab9 */ /* 0x000fe20000000a00 */
[----:B------:R-:W-:Y:S02]  /*1580*/  IMAD.U32 R10, RZ, RZ, UR6 ;  /* 0x00000006ff0a7e24 */ /* 0x000fe4000f8e00ff */
[----:B------:R-:W-:Y:S02]  /*1590*/  IMAD.U32 R6, RZ, RZ, UR4 ;  /* 0x00000004ff067e24 */ /* 0x000fe4000f8e00ff */
[----:B------:R-:W-:-:S02]  /*15a0*/  IMAD.U32 R7, RZ, RZ, UR5 ;  /* 0x00000005ff077e24 */ /* 0x000fc4000f8e00ff */
[----:B------:R-:W-:Y:S02]  /*15b0*/  IMAD.U32 R11, RZ, RZ, UR7 ;  /* 0x00000007ff0b7e24 */ /* 0x000fe4000f8e00ff */
[----:B------:R-:W-:Y:S02]  /*15c0*/  IMAD.MOV.U32 R8, RZ, RZ, 0x1e1 ;  /* 0x000001e1ff087424 */ /* 0x000fe400078e00ff */
[----:B------:R-:W-:Y:S02]  /*15d0*/  IMAD.MOV.U32 R12, RZ, RZ, 0x1 ;  /* 0x00000001ff0c7424 */ /* 0x000fe400078e00ff */
[----:B0-----:R-:W-:-:S07]  /*15e0*/  IMAD.MOV.U32 R13, RZ, RZ, RZ ;  /* 0x000000ffff0d7224 */ /* 0x001fce00078e00ff */
[----:B------:R-:W-:-:S07]  /*15f0*/  LEPC R20, `(.L_x_18) ;  /* 0x000000001014794e */ /* 0x000fce0000000000 */
[----:B-12--5:R-:W-:Y:S05]  /*1600*/  CALL.ABS.NOINC R14 ;  /* 0x000000000e007343 */ /* 0x026fea0003c00000 */
.L_x_18:
[----:B------:R-:W-:-:S04]  /*1610*/  LOP3.LUT R0, R19, 0x1, RZ, 0xfc, !PT ;  /* 0x0000000113007812 */ /* 0x000fc800078efcff */
[----:B------:R-:W-:-:S13]  /*1620*/  ISETP.NE.AND P0, PT, R0, 0x3, PT ;  /* 0x000000030000780c */ /* 0x000fda0003f05270 */
[----:B------:R-:W-:Y:S05]  /*1630*/  @!P0 BRA `(.L_x_19) ;  /* 0x0000000000048947 */ /* 0x000fea0003800000 */
[----:B------:R-:W-:Y:S01]  /*1640*/  BPT.TRAP 0x1 ;  /* 0x000000040000795c */ /* 0x000fe20000300000 */
.L_x_19:
[----:B------:R-:W3:Y:S01]  /*1650*/  S2UR UR5, SR_CgaCtaId ;  /* 0x00000000000579c3 */ /* 0x000ee20000008800 */
[----:B------:R-:W-:Y:S01]  /*1660*/  UMOV UR4, 0x400 ;  /* 0x0000040000047882 */ /* 0x000fe20000000000 */
[----:B------:R-:W-:Y:S02]  /*1670*/  IMAD.U32 R0, RZ, RZ, UR38 ;  /* 0x00000026ff007e24 */ /* 0x000fe4000f8e00ff */
[----:B------:R-:W-:-:S03]  /*1680*/  IMAD.U32 R3, RZ, RZ, UR39 ;  /* 0x00000027ff037e24 */ /* 0x000fc6000f8e00ff */
[----:B------:R-:W-:Y:S01]  /*1690*/  SHF.L.U32 R0, R0, 0x1f, RZ ;  /* 0x0000001f00007819 */ /* 0x000fe200000006ff */
[----:B---3--:R-:W-:-:S06]  /*16a0*/  ULEA UR4, UR5, UR4, 0x18 ;  /* 0x0000000405047291 */ /* 0x008fcc000f8ec03f */
[----:B------:R-:W-:-:S04]  /*16b0*/  IMAD.U32 R6, RZ, RZ, UR4 ;  /* 0x00000004ff067e24 */ /* 0x000fc8000f8e00ff */
[----:B------:R-:W-:-:S04]  /*16c0*/  IMAD R3, R3, 0x8, R6 ;  /* 0x0000000803037824 */ /* 0x000fc800078e0206 */
[----:B------:R3:W4:Y:S01]  /*16d0*/  SYNCS.PHASECHK.TRANS64.TRYWAIT P1, [R3+URZ], R0 ;  /* 0x00000000030075a7 */ /* 0x000722000802017f */
[----:B------:R-:W-:Y:S05]  /*16e0*/  @!P0 BRA `(.L_x_20) ;  /* 0x0000000000048947 */ /* 0x000fea0003800000 */
[----:B------:R-:W-:Y:S01]  /*16f0*/  BPT.TRAP 0x1 ;  /* 0x000000040000795c */ /* 0x000fe20000300000 */
.L_x_20:
[----:B----4-:R-:W-:Y:S05]  /*1700*/  @P1 BRA `(.L_x_21) ;  /* 0x0000000000081947 */ /* 0x010fea0003800000 */
[----:B------:R-:W4:Y:S02]  /*1710*/  SYNCS.PHASECHK.TRANS64.TRYWAIT P1, [R3+URZ], R0 ;  /* 0x00000000030075a7 */ /* 0x000f24000802017f */
[----:B----4-:R-:W-:Y:S05]  /*1720*/  @!P1 BRA `(.L_x_22) ;  /* 0x0000008c00d49947 */ /* 0x010fea0003800000 */
.L_x_21:
[----:B------:R-:W-:-:S04]  /*1730*/  UISETP.LT.AND UP0, UPT, UR40, 0x1, UPT ;  /* 0x000000012800788c */ /* 0x000fc8000bf01270 */
[----:B------:R-:W-:-:S06]  /*1740*/  USEL UR4, UR40, 0x1, UP0 ;  /* 0x0000000128047887 */ /* 0x000fcc0008000000 */
[----:B---34-:R-:W-:Y:S01]  /*1750*/  IMAD.U32 R0, RZ, RZ, UR4 ;  /* 0x00000004ff007e24 */ /* 0x018fe2000f8e00ff */
[----:B------:R-:W-:Y:S05]  /*1760*/  WARPSYNC.ALL ;  /* 0x0000000000007948 */ /* 0x000fea0003800000 */
[----:B------:R-:W-:-:S04]  /*1770*/  IADD3 R0, -R0, UR40, RZ ;  /* 0x0000002800007c10 */ /* 0x000fc8000fffe1ff */
[----:B------:R-:W-:Y:S02]  /*1780*/  ISETP.GE.AND P1, PT, R0, 0x1, PT ;  /* 0x000000010000780c */ /* 0x000fe40003f26270 */
[----:B------:R-:W-:Y:S01]  /*1790*/  R2UR UR4, R6 ;  /* 0x00000000060472ca */ /* 0x000fe200000e0000 */
[----:B------:R-:W-:Y:S01]  /*17a0*/  ULOP3.LUT UR41, UR41, 0x10000, URZ, 0xfc, !UPT ;  /* 0x0001000029297892 */ /* 0x000fe2000f8efc3f */
[----:B------:R-:W-:Y:S01]  /*17b0*/  WARPGROUP.ARRIVE ;  /* 0x00000000000079c5 */ /* 0x000fe20000000000 */
[----:B------:R-:W-:Y:S01]  /*17c0*/  UMOV UR5, 0xc0000010 ;  /* 0xc000001000057882 */ /* 0x000fe20000000000 */
[----:B------:R-:W-:-:S09]  /*17d0*/  UMOV UR7, 0xc0000010 ;  /* 0xc000001000077882 */ /* 0x000fd20000000000 */
[----:B------:R-:W-:-:S04]  /*17e0*/  UIADD3 UR4, UR4, 0x12200, URZ ;  /* 0x0001220004047890 */ /* 0x000fc8000fffe03f */
[----:B------:R-:W-:-:S04]  /*17f0*/  USHF.R.U32.HI UR4, URZ, 0x4, UR4 ;  /* 0x000000043f047899 */ /* 0x000fc80008011604 */
[----:B------:R-:W-:-:S04]  /*1800*/  ULOP3.LUT UR4, UR4, 0x3fff, URZ, 0xc0, !UPT ;  /* 0x00003fff04047892 */ /* 0x000fc8000f8ec03f */
[----:B------:R-:W-:Y:S02]  /*1810*/  ULOP3.LUT UR9, UR4, 0x10000, URZ, 0xfc, !UPT ;  /* 0x0001000004097892 */ /* 0x000fe4000f8efc3f */
[----:B------:R-:W-:Y:S02]  /*1820*/  ULEA UR4, UR39, UR41, 0x8 ;  /* 0x0000002927047291 */ /* 0x000fe4000f8e403f */
[----:B------:R-:W-:-:S09]  /*1830*/  ULEA UR6, UR39, UR9, 0x9 ;  /* 0x0000000927067291 */ /* 0x000fd2000f8e483f */
[----:B------:R-:W-:Y:S03]  /*1840*/  IGMMA.64x256x32.S8.S8 R24, gdesc[UR4], RZ, !UPT, gsb0 ;  /* 0x06600000041879f1 */ /* 0x000fe6000c0410ff */
[----:B------:R-:W-:Y:S02]  /*1850*/  WARPGROUP.DEPBAR.LE gsb0, 0x0 ;  /* 0x00008000000079c5 */ /* 0x000fe40000010000 */
[----:B------:R-:W-:Y:S05]  /*1860*/  @!P1 BRA `(.L_x_23) ;  /* 0x0000000000c89947 */ /* 0x000fea0003800000 */
[----:B------:R-:W-:Y:S02]  /*1870*/  UIADD3 UR4, UR39, 0x1, URZ ;  /* 0x0000000127047890 */ /* 0x000fe4000fffe03f */
[----:B------:R-:W-:Y:S02]  /*1880*/  IMAD.U32 R3, RZ, RZ, UR39 ;  /* 0x00000027ff037e24 */ /* 0x000fe4000f8e00ff */
[----:B------:R-:W-:-:S04]  /*1890*/  UISETP.NE.AND UP0, UPT, UR4, 0x12, UPT ;  /* 0x000000120400788c */ /* 0x000fc8000bf05270 */
[----:B------:R-:W-:Y:S02]  /*18a0*/  USEL UR5, URZ, 0x1, UP0 ;  /* 0x000000013f057887 */ /* 0x000fe40008000000 */
[----:B------:R-:W-:Y:S02]  /*18b0*/  USEL UR8, UR4, URZ, UP0 ;  /* 0x0000003f04087287 */ /* 0x000fe40008000000 */
[----:B------:R-:W-:-:S06]  /*18c0*/  ULOP3.LUT UR5, UR38, UR5, URZ, 0x3c, !UPT ;  /* 0x0000000526057292 */ /* 0x000fcc000f8e3c3f */
[----:B------:R-:W-:-:S07]  /*18d0*/  IMAD.U32 R7, RZ, RZ, UR5 ;  /* 0x00000005ff077e24 */ /* 0x000fce000f8e00ff */
.L_x_30:
[----:B------:R-:W-:Y:S05]  /*18e0*/  @!P0 BRA `(.L_x_24) ;  /* 0x0000000000048947 */ /* 0x000fea0003800000 */
[----:B------:R-:W-:Y:S01]  /*18f0*/  BPT.TRAP 0x1 ;  /* 0x000000040000795c */ /* 0x000fe20000300000 */
.L_x_24:
[----:B------:R-:W3:Y:S01]  /*1900*/  S2UR UR5, SR_CgaCtaId ;  /* 0x00000000000579c3 */ /* 0x000ee20000008800 */
[----:B------:R-:W-:Y:S01]  /*1910*/  UMOV UR4, 0x400 ;  /* 0x0000040000047882 */ /* 0x000fe20000000000 */
[----:B01----:R-:W-:Y:S01]  /*1920*/  IMAD.U32 R5, RZ, RZ, UR8 ;  /* 0x00000008ff057e24 */ /* 0x003fe2000f8e00ff */
[----:B------:R-:W-:Y:S01]  /*1930*/  SHF.L.U32 R4, R7, 0x1f, RZ ;  /* 0x0000001f07047819 */ /* 0x000fe200000006ff */
[----:B---3--:R-:W-:-:S06]  /*1940*/  ULEA UR4, UR5, UR4, 0x18 ;  /* 0x0000000405047291 */ /* 0x008fcc000f8ec03f */
[----:B------:R-:W-:-:S04]  /*1950*/  IMAD.U32 R6, RZ, RZ, UR4 ;  /* 0x00000004ff067e24 */ /* 0x000fc8000f8e00ff */
[----:B------:R-:W-:-:S04]  /*1960*/  IMAD R5, R5, 0x8, R6 ;  /* 0x0000000805057824 */ /* 0x000fc800078e0206 */
[----:B------:R0:W1:Y:S01]  /*1970*/  SYNCS.PHASECHK.TRANS64.TRYWAIT P1, [R5+URZ], R4 ;  /* 0x00000004050075a7 */ /* 0x000062000802017f */
[----:B------:R-:W-:Y:S05]  /*1980*/  @!P0 BRA `(.L_x_25) ;  /* 0x0000000000048947 */ /* 0x000fea0003800000 */
[----:B------:R-:W-:Y:S01]  /*1990*/  BPT.TRAP 0x1 ;  /* 0x000000040000795c */ /* 0x000fe20000300000 */
.L_x_25:
[----:B-1----:R-:W-:Y:S05]  /*19a0*/  @P1 BRA `(.L_x_26) ;  /* 0x0000000000081947 */ /* 0x002fea0003800000 */
[----:B------:R-:W1:Y:S02]  /*19b0*/  SYNCS.PHASECHK.TRANS64.TRYWAIT P1, [R5+URZ], R4 ;  /* 0x00000004050075a7 */ /* 0x000e64000802017f */
[----:B-1----:R-:W-:Y:S05]  /*19c0*/  @!P1 BRA `(.L_x_27) ;  /* 0x0000008c00409947 */ /* 0x002fea0003800000 */
.L_x_26:
[----:B------:R-:W-:Y:S01]  /*19d0*/  ULEA UR4, UR8, UR41, 0x8 ;  /* 0x0000002908047291 */ /* 0x000fe2000f8e403f */
[----:B------:R-:W-:Y:S01]  /*19e0*/  WARPGROUP.ARRIVE ;  /* 0x00000000000079c5 */ /* 0x000fe20000000000 */
[----:B------:R-:W-:Y:S01]  /*19f0*/  ULEA UR6, UR8, UR9, 0x9 ;  /* 0x0000000908067291 */ /* 0x000fe2000f8e483f */
[----:B------:R-:W-:Y:S01]  /*1a00*/  UMOV UR5, 0xc0000010 ;  /* 0xc000001000057882 */ /* 0x000fe20000000000 */
[----:B------:R-:W-:-:S07]  /*1a10*/  UMOV UR7, 0xc0000010 ;  /* 0xc000001000077882 */ /* 0x000fce0000000000 */
[----:B------:R-:W-:Y:S03]  /*1a20*/  IGMMA.64x256x32.S8.S8 R24, gdesc[UR4], R24, gsb0 ;  /* 0x06600000041879f1 */ /* 0x000fe60008041018 */
[----:B------:R-:W-:Y:S02]  /*1a30*/  WARPGROUP.DEPBAR.LE gsb0, 0x0 ;  /* 0x00008000000079c5 */ /* 0x000fe40000010000 */
[----:B------:R-:W-:Y:S05]  /*1a40*/  @!P0 BRA `(.L_x_28) ;  /* 0x0000000000048947 */ /* 0x000fea0003800000 */
[----:B------:R-:W-:Y:S01]  /*1a50*/  BPT.TRAP 0x1 ;  /* 0x000000040000795c */ /* 0x000fe20000300000 */
.L_x_28:
[----:B------:R-:W-:-:S13]  /*1a60*/  ISETP.NE.AND P1, PT, R23, RZ, PT ;  /* 0x000000ff1700720c */ /* 0x000fda0003f25270 */
[----:B01----:R-:W-:-:S04]  /*1a70*/  @P1 IMAD R4, R3, 0x8, R6 ;  /* 0x0000000803041824 */ /* 0x003fc800078e0206 */
[----:B------:R-:W-:-:S05]  /*1a80*/  @P1 VIADD R5, R4, 0x90 ;  /* 0x0000009004051836 */ /* 0x000fca0000000000 */
[----:B------:R-:W-:-:S04]  /*1a90*/  @P1 PRMT R5, R152, 0x654, R5 ;  /* 0x0000065498051816 */ /* 0x000fc80000000005 */
[----:B------:R0:W-:Y:S01]  /*1aa0*/  @P1 SYNCS.ARRIVE.TRANS64.RED.A1T0 RZ, [R5+URZ], RZ ;  /* 0x000000ff05ff19a7 */ /* 0x0001e2000810043f */
[----:B------:R-:W-:-:S13]  /*1ab0*/  ISETP.GT.U32.AND P1, PT, R19, 0x1, PT ;  /* 0x000000011300780c */ /* 0x000fda0003f24070 */
[----:B0-----:R-:W-:Y:S05]  /*1ac0*/  @P1 BRA `(.L_x_29) ;  /* 0x0000000000041947 */ /* 0x001fea0003800000 */
[----:B------:R-:W-:Y:S01]  /*1ad0*/  BPT.TRAP 0x1 ;  /* 0x000000040000795c */ /* 0x000fe20000300000 */
.L_x_29:
[----:B------:R-:W-:Y:S01]  /*1ae0*/  UIADD3 UR8, UR8, 0x1, URZ ;  /* 0x0000000108087890 */ /* 0x000fe2000fffe03f */
[C---:B------:R-:W-:Y:S01]  /*1af0*/  ISETP.GT.AND P2, PT, R0.reuse, 0x1, PT ;  /* 0x000000010000780c */ /* 0x040fe20003f44270 */
[----:B------:R-:W-:Y:S02]  /*1b00*/  VIADD R3, R3, 0x1 ;  /* 0x0000000103037836 */ /* 0x000fe40000000000 */
[----:B------:R-:W-:Y:S01]  /*1b10*/  UISETP.NE.AND UP0, UPT, UR8, 0x12, UPT ;  /* 0x000000120800788c */ /* 0x000fe2000bf05270 */
[----:B------:R-:W-:Y:S02]  /*1b20*/  VIADD R0, R0, 0xffffffff ;  /* 0xffffffff00007836 */ /* 0x000fe40000000000 */
[C---:B------:R-:W-:Y:S01]  /*1b30*/  ISETP.NE.AND P1, PT, R3.reuse, 0x12, PT ;  /* 0x000000120300780c */ /* 0x040fe20003f25270 */
[----:B------:R-:W-:Y:S02]  /*1b40*/  USEL UR4, URZ, 0x1, UP0 ;  /* 0x000000013f047887 */ /* 0x000fe40008000000 */
[----:B------:R-:W-:Y:S01]  /*1b50*/  USEL UR8, UR8, URZ, UP0 ;  /* 0x0000003f08087287 */ /* 0x000fe20008000000 */
[----:B------:R-:W-:-:S03]  /*1b60*/  SEL R3, R3, RZ, P1 ;  /* 0x000000ff03037207 */ /* 0x000fc60000800000 */
[----:B------:R-:W-:Y:S01]  /*1b70*/  LOP3.LUT R7, R7, UR4, RZ, 0x3c, !PT ;  /* 0x0000000407077c12 */ /* 0x000fe2000f8e3cff */
[----:B------:R-:W-:Y:S07]  /*1b80*/  @P2 BRA `(.L_x_30) ;  /* 0xfffffffc00542947 */ /* 0x000fee000383ffff */
.L_x_23:
[----:B------:R-:W3:Y:S02]  /*1b90*/  LDC R0, c[0x0][0x28c] ;  /* 0x0000a300ff007b82 */ /* 0x000ee40000000800 */
[----:B---3--:R-:W-:-:S13]  /*1ba0*/  ISETP.GE.AND P1, PT, R0, 0x1, PT ;  /* 0x000000010000780c */ /* 0x008fda0003f26270 */
[----:B------:R-:W-:Y:S05]  /*1bb0*/  @!P1 BRA `(.L_x_31) ;  /* 0x0000000000509947 */ /* 0x000fea0003800000 */
[----:B------:R-:W-:Y:S05]  /*1bc0*/  @!P0 BRA `(.L_x_32) ;  /* 0x0000000000048947 */ /* 0x000fea0003800000 */
[----:B------:R-:W-:Y:S01]  /*1bd0*/  BPT.TRAP 0x1 ;  /* 0x000000040000795c */ /* 0x000fe20000300000 */
.L_x_32:
[----:B------:R-:W-:Y:S01]  /*1be0*/  ISETP.NE.AND P0, PT, R23, RZ, PT ;  /* 0x000000ff1700720c */ /* 0x000fe20003f05270 */
[----:B------:R-:W-:Y:S01]  /*1bf0*/  BSSY B0, `(.L_x_33) ;  /* 0x000000e000007945 */ /* 0x000fe20003800000 */
[----:B------:R-:W-:-:S11]  /*1c00*/  ISETP.GT.U32.AND P1, PT, R19, 0x1, PT ;  /* 0x000000011300780c */ /* 0x000fd60003f24070 */
[----:B------:R-:W-:Y:S05]  /*1c10*/  @!P0 BRA `(.L_x_34) ;  /* 0x00000000002c8947 */ /* 0x000fea0003800000 */
[----:B------:R-:W-:-:S04]  /*1c20*/  UISETP.LT.AND UP0, UPT, UR40, 0x1, UPT ;  /* 0x000000012800788c */ /* 0x000fc8000bf01270 */
[----:B------:R-:W-:-:S04]  /*1c30*/  USEL UR6, UR40, 0x1, UP0 ;  /* 0x0000000128067887 */ /* 0x000fc80008000000 */
[----:B------:R-:W-:-:S04]  /*1c40*/  UIADD3 UR6, UR39, UR40, -UR6 ;  /* 0x0000002827067290 */ /* 0x000fc8000fffe806 */
[----:B------:R-:W-:-:S04]  /*1c50*/  UIMAD.WIDE.U32 UR4, UR6, 0x38e38e39, URZ ;  /* 0x38e38e39060478a5 */ /* 0x000fc8000f8e003f */
[----:B------:R-:W-:-:S04]  /*1c60*/  USHF.R.U32.HI UR4, URZ, 0x2, UR5 ;  /* 0x000000023f047899 */ /* 0x000fc80008011605 */
[----:B------:R-:W-:-:S06]  /*1c70*/  UIMAD UR6, UR4, -0x12, UR6 ;  /* 0xffffffee040678a4 */ /* 0x000fcc000f8e0206 */
[----:B------:R-:W-:-:S04]  /*1c80*/  IMAD.U32 R3, RZ, RZ, UR6 ;  /* 0x00000006ff037e24 */ /* 0x000fc8000f8e00ff */
[----:B------:R-:W-:-:S04]  /*1c90*/  IMAD R0, R3, 0x8, R6 ;  /* 0x0000000803007824 */ /* 0x000fc800078e0206 */
[----:B------:R-:W-:-:S05]  /*1ca0*/  VIADD R3, R0, 0x90 ;  /* 0x0000009000037836 */ /* 0x000fca0000000000 */
[----:B------:R-:W-:-:S04]  /*1cb0*/  PRMT R3, R152, 0x654, R3 ;  /* 0x0000065498037816 */ /* 0x000fc80000000003 */
[----:B------:R3:W-:Y:S03]  /*1cc0*/  SYNCS.ARRIVE.TRANS64.RED.A1T0 RZ, [R3+URZ], RZ ;  /* 0x000000ff03ff79a7 */ /* 0x0007e6000810043f */
.L_x_34:
[----:B------:R-:W-:Y:S05]  /*1cd0*/  BSYNC B0 ;  /* 0x0000000000007941 */ /* 0x000fea0003800000 */
.L_x_33:
[----:B------:R-:W-:Y:S05]  /*1ce0*/  @P1 BRA `(.L_x_31) ;  /* 0x0000000000041947 */ /* 0x000fea0003800000 */
[----:B------:R-:W-:Y:S01]  /*1cf0*/  BPT.TRAP 0x1 ;  /* 0x000000040000795c */ /* 0x000fe20000300000 */
.L_x_31:
[----:B------:R-:W4:Y:S01]  /*1d00*/  LDC R9, c[0x0][0x288] ;  /* 0x0000a200ff097b82 */ /* 0x000f220000000800 */
[--C-:B------:R-:W-:Y:S01]  /*1d10*/  SHF.R.U32.HI R0, RZ, 0x2, R18.reuse ;  /* 0x00000002ff007819 */ /* 0x100fe20000011612 */
[----:B------:R-:W-:Y:S01]  /*1d20*/  UIADD3 UR39, UR40, UR39, URZ ;  /* 0x0000002728277290 */ /* 0x000fe2000fffe03f */
[----:B01----:R-:W-:Y:S01]  /*1d30*/  SHF.R.U32.HI R5, RZ, 0x7, R18 ;  /* 0x00000007ff057819 */ /* 0x003fe20000011612 */
[----:B------:R-:W-:Y:S01]  /*1d40*/  ULDC UR7, c[0x0][0x284] ;  /* 0x0000a10000077ab9 */ /* 0x000fe20000000800 */
[----:B------:R-:W-:Y:S01]  /*1d50*/  LOP3.LUT R4, R18, 0x60, RZ, 0xc0, !PT ;  /* 0x0000006012047812 */ /* 0x000fe200078ec0ff */
[----:B------:R-:W-:Y:S01]  /*1d60*/  UISETP.GT.U32.AND UP0, UPT, UR39, 0x11, UPT ;  /* 0x000000112700788c */ /* 0x000fe2000bf04070 */
[----:B---3--:R-:W-:Y:S01]  /*1d70*/  LOP3.LUT R3, R0, 0x7, RZ, 0xc0, !PT ;  /* 0x0000000700037812 */ /* 0x008fe200078ec0ff */
[----:B------:R-:W-:Y:S01]  /*1d80*/  UISETP.GE.U32.AND UP1, UPT, UR40, 0x12, UPT ;  /* 0x000000122800788c */ /* 0x000fe2000bf26070 */
[----:B------:R-:W-:Y:S01]  /*1d90*/  LOP3.LUT R0, R5, 0x1, RZ, 0xc0, !PT ;  /* 0x0000000105007812 */ /* 0x000fe200078ec0ff */
[----:B------:R-:W-:Y:S01]  /*1da0*/  UISETP.LT.U32.AND UP0, UPT, UR40, 0x12, UP0 ;  /* 0x000000122800788c */ /* 0x000fe20008701070 */
[----:B------:R-:W-:Y:S01]  /*1db0*/  SHF.R.U32.HI R6, RZ, 0x1, R4 ;  /* 0x00000001ff067819 */ /* 0x000fe20000011604 */
[----:B------:R-:W-:Y:S01]  /*1dc0*/  IMAD.SHL.U32 R4, R18, 0x2, RZ ;  /* 0x0000000212047824 */ /* 0x000fe200078e00ff */
[----:B------:R-:W-:Y:S01]  /*1dd0*/  SHF.R.S32.HI R14, RZ, 0x1f, R22 ;  /* 0x0000001fff0e7819 */ /* 0x000fe20000011416 */
[----:B------:R-:W-:Y:S01]  /*1de0*/  IMAD.SHL.U32 R8, R0, 0x40, RZ ;  /* 0x0000004000087824 */ /* 0x000fe200078e00ff */
[--C-:B------:R-:W-:Y:S01]  /*1df0*/  IADD3 R5, RZ, -R6, -R3.reuse ;  /* 0x80000006ff057210 */ /* 0x100fe20007ffe803 */
[----:B------:R-:W-:Y:S01]  /*1e00*/  ULDC.64 UR8, c[0x0][0x5d0] ;  /* 0x0001740000087ab9 */ /* 0x000fe20000000a00 */
[----:B------:R-:W-:Y:S01]  /*1e10*/  LOP3.LUT R4, R4, 0x6, RZ, 0xc0, !PT ;  /* 0x0000000604047812 */ /* 0x000fe200078ec0ff */
[----:B------:R-:W-:Y:S01]  /*1e20*/  UIMAD.WIDE.U32 UR4, UR39, 0x38e38e39, URZ ;  /* 0x38e38e39270478a5 */ /* 0x000fe2000f8e003f */
[----:B------:R-:W-:Y:S01]  /*1e30*/  LOP3.LUT R3, R8, 0x40, R3, 0xe2, !PT ;  /* 0x0000004008037812 */ /* 0x000fe200078ee203 */
[----:B------:R-:W-:Y:S01]  /*1e40*/  IMAD R7, R0, -0x40, R5 ;  /* 0xffffffc000077824 */ /* 0x000fe200078e0205 */
[----:B------:R-:W-:Y:S01]  /*1e50*/  LOP3.LUT R0, R18, 0x3, RZ, 0xc0, !PT ;  /* 0x0000000312007812 */ /* 0x000fe200078ec0ff */
[----:B------:R-:W-:Y:S01]  /*1e60*/  USEL UR6, URZ, 0x1, !UP0 ;  /* 0x000000013f067887 */ /* 0x000fe2000c000000 */
[----:B------:R-:W-:Y:S01]  /*1e70*/  PRMT R8, R4, 0x6540, R153 ;  /* 0x0000654004087816 */ /* 0x000fe20000000099 */
[----:B------:R-:W-:Y:S01]  /*1e80*/  IMAD.SHL.U32 R153, R153, 0x100, RZ ;  /* 0x0000010099997824 */ /* 0x000fe200078e00ff */
[----:B------:R-:W-:Y:S01]  /*1e90*/  USHF.R.U32.HI UR4, URZ, 0x2, UR5 ;  /* 0x000000023f047899 */ /* 0x000fe20008011605 */
[----:B----4-:R-:W-:Y:S01]  /*1ea0*/  IMAD R12, R0, -0x2, R9 ;  /* 0xfffffffe000c7824 */ /* 0x010fe200078e0209 */
[----:B------:R-:W-:Y:S01]  /*1eb0*/  ULOP3.LUT UR38, UR38, UR6, URZ, 0x3c, !UPT ;  /* 0x0000000626267292 */ /* 0x000fe2000f8e3c3f */
[----:B------:R-:W-:Y:S01]  /*1ec0*/  IMAD.SHL.U32 R0, R154, 0x80, RZ ;  /* 0x000000809a007824 */ /* 0x000fe200078e00ff */
[----:B------:R-:W-:Y:S01]  /*1ed0*/  ISETP.GE.AND P0, PT, R153, R9, PT ;  /* 0x000000099900720c */ /* 0x000fe20003f06270 */
[----:B------:R-:W-:Y:S01]  /*1ee0*/  IMAD R5, R14, UR8, RZ ;  /* 0x000000080e057c24 */ /* 0x000fe2000f8e02ff */
[--C-:B------:R-:W-:Y:S01]  /*1ef0*/  SHF.R.S32.HI R9, RZ, 0x1f, R8.reuse ;  /* 0x0000001fff097819 */ /* 0x100fe20000011408 */
[----:B------:R-:W-:Y:S01]  /*1f00*/  IMAD.WIDE R10, R154, 0x80, RZ ;  /* 0x000000809a0a7825 */ /* 0x000fe200078e02ff */
[C---:B------:R-:W-:Y:S01]  /*1f10*/  ISETP.GE.OR P0, PT, R0.reuse, UR7, P0 ;  /* 0x0000000700007c0c */ /* 0x040fe20008706670 */
[----:B------:R-:W-:Y:S01]  /*1f20*/  UIMAD UR39, UR4, -0x12, UR39 ;  /* 0xffffffee042778a4 */ /* 0x000fe2000f8e0227 */
[----:B------:R-:W-:Y:S01]  /*1f30*/  IADD3 R162, -R0, UR7, R7 ;  /* 0x0000000700a27c10 */ /* 0x000fe2000fffe107 */
[C---:B------:R-:W-:Y:S01]  /*1f40*/  IMAD R13, R22.reuse, UR9, R5 ;  /* 0x00000009160d7c24 */ /* 0x040fe2000f8e0205 */
[----:B------:R-:W-:Y:S01]  /*1f50*/  @UP1 ULOP3.LUT UR38, UR38, 0x1, UR4, 0x78, !UPT ;  /* 0x0000000126261892 */ /* 0x000fe2000f8e7804 */
[----:B------:R-:W-:Y:S01]  /*1f60*/  IMAD.WIDE.U32 R4, R22, UR8, R8 ;  /* 0x0000000816047c25 */ /* 0x000fe2000f8e0008 */
[----:B------:R-:W-:-:S03]  /*1f70*/  LOP3.LUT R163, R10, R3, R6, 0xfe, !PT ;  /* 0x000000030aa37212 */ /* 0x000fc600078efe06 */
[----:B------:R-:W-:Y:S02]  /*1f80*/  IMAD.IADD R5, R5, 0x1, R13 ;  /* 0x0000000105057824 */ /* 0x000fe400078e020d */
[----:B------:R-:W-:Y:S02]  /*1f90*/  IMAD.IADD R0, R12, 0x1, -R153 ;  /* 0x000000010c007824 */ /* 0x000fe400078e0a99 */
[----:B------:R-:W-:Y:S01]  /*1fa0*/  IMAD.MOV.U32 R154, RZ, RZ, -0x1 ;  /* 0xffffffffff9a7424 */ /* 0x000fe200078e00ff */
[----:B------:R-:W-:Y:S06]  /*1fb0*/  @P0 BRA `(.L_x_35) ;  /* 0x0000006000a00947 */ /* 0x000fec0003800000 */
[----:B------:R-:W0:Y:S01]  /*1fc0*/  LDC.64 R12, c[0x0][0x5c8] ;  /* 0x00017200ff0c7b82 */ /* 0x000e220000000a00 */
[----:B------:R-:W-:Y:S01]  /*1fd0*/  ULDC.64 UR4, c[0x0][0x5c0] ;  /* 0x0001700000047ab9 */ /* 0x000fe20000000a00 */
[----:B------:R-:W-:Y:S01]  /*1fe0*/  BSSY B0, `(.L_x_35) ;  /* 0x0000625000007945 */ /* 0x000fe20003800000 */
[-C--:B0-----:R-:W-:Y:S02]  /*1ff0*/  IMAD R6, R11, R12.reuse, RZ ;  /* 0x0000000c0b067224 */ /* 0x081fe400078e02ff */
[----:B------:R-:W-:-:S04]  /*2000*/  IMAD.WIDE.U32 R4, R163, R12, R4 ;  /* 0x0000000ca3047225 */ /* 0x000fc800078e0004 */
[----:B------:R-:W-:Y:S01]  /*2010*/  IMAD R3, R163, R13, R6 ;  /* 0x0000000da3037224 */ /* 0x000fe200078e0206 */
[----:B------:R-:W-:-:S03]  /*2020*/  IADD3 R4, P0, R4, UR4, RZ ;  /* 0x0000000404047c10 */ /* 0x000fc6000ff1e0ff */
[----:B------:R-:W-:Y:S01]  /*2030*/  IMAD.IADD R3, R5, 0x1, R3 ;  /* 0x0000000105037824 */ /* 0x000fe200078e0203 */
[----:B------:R-:W-:-:S04]  /*2040*/  LEA R6, P1, R12, R4, 0x3 ;  /* 0x000000040c067211 */ /* 0x000fc800078218ff */
[----:B------:R-:W-:Y:S02]  /*2050*/  IADD3.X R5, R3, UR5, RZ, P0, !PT ;  /* 0x0000000503057c10 */ /* 0x000fe400087fe4ff */
[----:B-----5:R-:W-:Y:S02]  /*2060*/  ISETP.NE.AND P0, PT, R156, RZ, PT ;  /* 0x000000ff9c00720c */ /* 0x020fe40003f05270 */
[----:B------:R-:W-:-:S11]  /*2070*/  LEA.HI.X R7, R12, R5, R13, 0x3, P1 ;  /* 0x000000050c077211 */ /* 0x000fd600008f1c0d */
[----:B------:R-:W-:Y:S05]  /*2080*/  @!P0 BRA `(.L_x_36) ;  /* 0x0000004800608947 */ /* 0x000fea0003800000 */
[----:B------:R-:W0:Y:S01]  /*2090*/  LDC.64 R158, c[0x0][0x5b0] ;  /* 0x00016c00ff9e7b82 */ /* 0x000e220000000a00 */
[----:B------:R-:W-:Y:S01]  /*20a0*/  ULDC.64 UR4, c[0x0][0x5b8] ;  /* 0x00016e0000047ab9 */ /* 0x000fe20000000a00 */
[----:B------:R-:W-:Y:S01]  /*20b0*/  ISETP.GE.AND P1, PT, R162, 0x1, PT ;  /* 0x00000001a200780c */ /* 0x000fe20003f26270 */
[----:B------:R-:W-:Y:S01]  /*20c0*/  IMAD R3, R14, UR4, RZ ;  /* 0x000000040e037c24 */ /* 0x000fe2000f8e02ff */
[----:B------:R-:W-:Y:S01]  /*20d0*/  BSSY B1, `(.L_x_37) ;  /* 0x000000e000017945 */ /* 0x000fe20003800000 */
[----:B------:R-:W-:Y:S01]  /*20e0*/  IMAD.WIDE.U32 R20, R22, UR4, R8 ;  /* 0x0000000416147c25 */ /* 0x000fe2000f8e0008 */
[----:B------:R-:W-:Y:S02]  /*20f0*/  ISETP.LT.OR P5, PT, R0, 0x1, !P1 ;  /* 0x000000010000780c */ /* 0x000fe40004fa1670 */
[----:B------:R-:W1:Y:S01]  /*2100*/  LDC.64 R160, c[0x0][0x5a8] ;  /* 0x00016a00ffa07b82 */ /* 0x000e620000000a00 */
[----:B------:R-:W-:Y:S02]  /*2110*/  IMAD R3, R22, UR5, R3 ;  /* 0x0000000516037c24 */ /* 0x000fe4000f8e0203 */
[----:B------:R-:W-:-:S02]  /*2120*/  IMAD.MOV.U32 R14, RZ, RZ, R20 ;  /* 0x000000ffff0e7224 */ /* 0x000fc400078e0014 */
[----:B------:R-:W-:Y:S02]  /*2130*/  IMAD.IADD R15, R21, 0x1, R3 ;  /* 0x00000001150f7824 */ /* 0x000fe400078e0203 */
[-C--:B0-----:R-:W-:Y:S02]  /*2140*/  IMAD R10, R11, R158.reuse, RZ ;  /* 0x0000009e0b0a7224 */ /* 0x081fe400078e02ff */
[----:B------:R-:W-:-:S04]  /*2150*/  IMAD.WIDE.U32 R8, R163, R158, R14 ;  /* 0x0000009ea3087225 */ /* 0x000fc800078e000e */
[----:B------:R-:W-:Y:S01]  /*2160*/  IMAD R13, R163, R159, R10 ;  /* 0x0000009fa30d7224 */ /* 0x000fe200078e020a */
[----:B-1----:R-:W-:-:S04]  /*2170*/  IADD3 R8, P0, R8, R160, RZ ;  /* 0x000000a008087210 */ /* 0x002fc80007f1e0ff */
[----:B------:R-:W-:Y:S01]  /*2180*/  IADD3.X R9, R161, R9, R13, P0, !PT ;  /* 0x00000009a1097210 */ /* 0x000fe200007fe40d */
[----:B------:R-:W-:Y:S08]  /*2190*/  @P5 BRA `(.L_x_38) ;  /* 0x0000000000045947 */ /* 0x000ff00003800000 */
[----:B--2---:R0:W5:Y:S02]  /*21a0*/  LDG.E.U8 R157, desc[UR36][R8.64] ;  /* 0x00000024089d7981 */ /* 0x004164000c1e1100 */
.L_x_38:
[----:B------:R-:W-:Y:S05]  /*21b0*/  BSYNC B1 ;  /* 0x0000000000017941 */ /* 0x000fea0003800000 */
.L_x_37:
[----:B-----5:R-:W-:Y:S01]  /*21c0*/  LOP3.LUT R3, R157, 0xffff, RZ, 0xc0, !PT ;  /* 0x0000ffff9d037812 */ /* 0x020fe200078ec0ff */
[----:B------:R-:W-:Y:S01]  /*21d0*/  IMAD.SHL.U32 R10, R158, 0x8, RZ ;  /* 0x000000089e0a7824 */ /* 0x000fe200078e00ff */
[----:B------:R-:W-:Y:S01]  /*21e0*/  ISETP.LT.OR P2, PT, R0, 0x2, !P1 ;  /* 0x000000020000780c */ /* 0x000fe20004f41670 */
[----:B------:R-:W-:Y:S01]  /*21f0*/  BSSY B1, `(.L_x_39) ;  /* 0x000000e000017945 */ /* 0x000fe20003800000 */
[----:B------:R-:W-:Y:S02]  /*2200*/  PRMT R3, R3, 0x8880, RZ ;  /* 0x0000888003037816 */ /* 0x000fe400000000ff */
[----:B------:R-:W-:Y:S02]  /*2210*/  SHF.L.U64.HI R11, R158, 0x3, R159 ;  /* 0x000000039e0b7819 */ /* 0x000fe4000001029f */
[----:B------:R-:W-:Y:S01]  /*2220*/  ISETP.GE.AND P0, PT, R162, 0x9, PT ;  /* 0x00000009a200780c */ /* 0x000fe20003f06270 */
[----:B------:R-:W-:Y:S02]  /*2230*/  IMAD R12, R3, R156, RZ ;  /* 0x0000009c030c7224 */ /* 0x000fe400078e02ff */
[----:B------:R-:W-:-:S04]  /*2240*/  IMAD.WIDE.U32 R10, R163, R158, R10 ;  /* 0x0000009ea30a7225 */ /* 0x000fc800078e000a */
[----:B------:R-:W-:Y:S01]  /*2250*/  @!P5 IMAD R3, R24, R155, R12 ;  /* 0x0000009b1803d224 */ /* 0x000fe200078e020c */
[----:B------:R-:W-:Y:S01]  /*2260*/  IADD3 R10, P3, P4, R20, R160, R10 ;  /* 0x000000a0140a7210 */ /* 0x000fe20007c7e00a */
[----:B------:R-:W-:-:S03]  /*2270*/  IMAD.IADD R13, R13, 0x1, R11 ;  /* 0x000000010d0d7824 */ /* 0x000fc600078e020b */
[----:B------:R1:W-:Y:S01]  /*2280*/  @!P5 STG.E.U8 desc[UR36][R4.64], R3 ;  /* 0x000000030400d986 */ /* 0x0003e2000c101124 */
[----:B------:R-:W-:Y:S08]  /*2290*/  @P2 BRA `(.L_x_40) ;  /* 0x00000000000c2947 */ /* 0x000ff00003800000 */
[----:B--2---:R-:W1:Y:S02]  /*22a0*/  LDG.E.U8 R157, desc[UR36][R8.64+0x1] ;  /* 0x00000124089d7981 */ /* 0x004e64000c1e1100 */
[----:B-1----:R-:W-:-:S05]  /*22b0*/  PRMT R3, R157, 0x8880, RZ ;  /* 0x000088809d037816 */ /* 0x002fca00000000ff */
[----:B------:R-:W-:-:S07]  /*22c0*/  IMAD R12, R3, R156, RZ ;  /* 0x0000009c030c7224 */ /* 0x000fce00078e02ff */
.L_x_40:
[----:B------:R-:W-:Y:S05]  /*22d0*/  BSYNC B1 ;  /* 0x0000000000017941 */ /* 0x000fea0003800000 */
.L_x_39:
[C---:B------:R-:W-:Y:S01]  /*22e0*/  ISETP.LT.OR P5, PT, R0.reuse, 0x1, !P0 ;  /* 0x000000010000780c */ /* 0x040fe200047a1670 */
[----:B------:R-:W-:Y:S01]  /*22f0*/  @!P2 IMAD R25, R25, R155, R12 ;  /* 0x0000009b1919a224 */ /* 0x000fe200078e020c */
[----:B------:R-:W-:Y:S01]  /*2300*/  BSSY B1, `(.L_x_41) ;  /* 0x000000a000017945 */ /* 0x000fe20003800000 */
[----:B------:R-:W-:Y:S02]  /*2310*/  IADD3.X R11, R15, R161, R13, P3, P4 ;  /* 0x000000a10f0b7210 */ /* 0x000fe40001fe840d */
[C---:B------:R-:W-:Y:S01]  /*2320*/  ISETP.LT.OR P3, PT, R0.reuse, 0x2, !P0 ;  /* 0x000000020000780c */ /* 0x040fe20004761670 */
[----:B------:R3:W-:Y:S01]  /*2330*/  @!P2 STG.E.U8 desc[UR36][R4.64+0x1], R25 ;  /* 0x000001190400a986 */ /* 0x0007e2000c101124 */
[C---:B------:R-:W-:Y:S02]  /*2340*/  ISETP.LT.OR P4, PT, R0.reuse, 0x9, !P1 ;  /* 0x000000090000780c */ /* 0x040fe40004f81670 */
[----:B------:R-:W-:-:S04]  /*2350*/  ISETP.LT.OR P2, PT, R0, 0xa, !P1 ;  /* 0x0000000a0000780c */ /* 0x000fc80004f41670 */
[----:B------:R-:W-:Y:S09]  /*2360*/  @P5 BRA `(.L_x_42) ;  /* 0x00000000000c5947 */ /* 0x000ff20003800000 */
[----:B--2---:R-:W1:Y:S02]  /*2370*/  LDG.E.U8 R157, desc[UR36][R10.64] ;  /* 0x000000240a9d7981 */ /* 0x004e64000c1e1100 */
[----:B-1----:R-:W-:-:S05]  /*2380*/  PRMT R3, R157, 0x8880, RZ ;  /* 0x000088809d037816 */ /* 0x002fca00000000ff */
[----:B------:R-:W-:-:S07]  /*2390*/  IMAD R12, R3, R156, RZ ;  /* 0x0000009c030c7224 */ /* 0x000fce00078e02ff */
.L_x_42:
[----:B------:R-:W-:Y:S05]  /*23a0*/  BSYNC B1 ;  /* 0x0000000000017941 */ /* 0x000fea0003800000 */
.L_x_41:
[----:B-1----:R-:W-:Y:S01]  /*23b0*/  @!P5 IMAD R3, R26, R155, R12 ;  /* 0x0000009b1a03d224 */ /* 0x002fe200078e020c */
[----:B------:R-:W-:Y:S04]  /*23c0*/  BSSY B1, `(.L_x_43) ;  /* 0x0000006000017945 */ /* 0x000fe80003800000 */
[----:B------:R1:W-:Y:S01]  /*23d0*/  @!P5 STG.E.U8 desc[UR36][R6.64], R3 ;  /* 0x000000030600d986 */ /* 0x0003e2000c101124 */
[----:B------:R-:W-:Y:S05]  /*23e0*/  @P3 BRA `(.L_x_44) ;  /* 0x00000000000c3947 */ /* 0x000fea0003800000 */
[----:B--2---:R-:W1:Y:S02]  /*23f0*/  LDG.E.U8 R157, desc[UR36][R10.64+0x1] ;  /* 0x000001240a9d7981 */ /* 0x004e64000c1e1100 */
[----:B-1----:R-:W-:-:S05]  /*2400*/  PRMT R3, R157, 0x8880, RZ ;  /* 0x000088809d037816 */ /* 0x002fca00000000ff */
[----:B------:R-:W-:-:S07]  /*2410*/  IMAD R12, R3, R156, RZ ;  /* 0x0000009c030c7224 */ /* 0x000fce00078e02ff */
.L_x_44:
[----:B------:R-:W-:Y:S05]  /*2420*/  BSYNC B1 ;  /* 0x0000000000017941 */ /* 0x000fea0003800000 */
.L_x_43:
[----:B------:R-:W-:Y:S01]  /*2430*/  @!P3 IMAD R27, R27, R155, R12 ;  /* 0x0000009b1b1bb224 */ /* 0x000fe200078e020c */
[----:B------:R-:W-:Y:S04]  /*2440*/  BSSY B1, `(.L_x_45) ;  /* 0x0000006000017945 */ /* 0x000fe80003800000 */
[----:B------:R4:W-:Y:S01]  /*2450*/  @!P3 STG.E.U8 desc[UR36][R6.64+0x1], R27 ;  /* 0x0000011b0600b986 */ /* 0x0009e2000c101124 */
[----:B------:R-:W-:Y:S05]  /*2460*/  @P4 BRA `(.L_x_46) ;  /* 0x00000000000c4947 */ /* 0x000fea0003800000 */
[----:B--2---:R-:W1:Y:S02]  /*2470*/  LDG.E.U8 R157, desc[UR36][R8.64+0x8] ;  /* 0x00000824089d7981 */ /* 0x004e64000c1e1100 */
[----:B-1----:R-:W-:-:S05]  /*2480*/  PRMT R3, R157, 0x8880, RZ ;  /* 0x000088809d037816 */ /* 0x002fca00000000ff */
[----:B------:R-:W-:-:S07]  /*2490*/  IMAD R12, R3, R156, RZ ;  /* 0x0000009c030c7224 */ /* 0x000fce00078e02ff */
.L_x_46:
[----:B------:R-:W-:Y:S05]  /*24a0*/  BSYNC B1 ;  /* 0x0000000000017941 */ /* 0x000fea0003800000 */
.L_x_45:
[----:B-1----:R-:W-:Y:S01]  /*24b0*/  @!P4 IMAD R3, R28, R155, R12 ;  /* 0x0000009b1c03c224 */ /* 0x002fe200078e020c */
[----:B------:R-:W-:Y:S04]  /*24c0*/  BSSY B1, `(.L_x_47) ;  /* 0x0000006000017945 */ /* 0x000fe80003800000 */
[----:B------:R1:W-:Y:S01]  /*24d0*/  @!P4 STG.E.U8 desc[UR36][R4.64+0x8], R3 ;  /* 0x000008030400c986 */ /* 0x0003e2000c101124 */
[----:B------:R-:W-:Y:S05]  /*24e0*/  @P2 BRA `(.L_x_48) ;  /* 0x00000000000c2947 */ /* 0x000fea0003800000 */
[----:B--2---:R-:W1:Y:S02]  /*24f0*/  LDG.E.U8 R157, desc[UR36][R8.64+0x9] ;  /* 0x00000924089d7981 */ /* 0x004e64000c1e1100 */
[----:B-1----:R-:W-:-:S05]  /*2500*/  PRMT R3, R157, 0x8880, RZ ;  /* 0x000088809d037816 */ /* 0x002fca00000000ff */
[----:B------:R-:W-:-:S07]  /*2510*/  IMAD R12, R3, R156, RZ ;  /* 0x0000009c030c7224 */ /* 0x000fce00078e02ff */
.L_x_48:
[----:B------:R-:W-:Y:S05]  /*2520*/  BSYNC B1 ;  /* 0x0000000000017941 */ /* 0x000fea0003800000 */
.L_x_47:
[C---:B------:R-:W-:Y:S01]  /*2530*/  ISETP.LT.OR P4, PT, R0.reuse, 0x9, !P0 ;  /* 0x000000090000780c */ /* 0x040fe20004781670 */
[----:B------:R-:W-:Y:S01]  /*2540*/  @!P2 IMAD R29, R29, R155, R12 ;  /* 0x0000009b1d1da224 */ /* 0x000fe200078e020c */
[----:B------:R-:W-:Y:S01]  /*2550*/  BSSY B1, `(.L_x_49) ;  /* 0x0000009000017945 */ /* 0x000fe20003800000 */
[C---:B------:R-:W-:Y:S02]  /*2560*/  ISETP.LT.OR P3, PT, R0.reuse, 0xa, !P0 ;  /* 0x0000000a0000780c */ /* 0x040fe40004761670 */
[C---:B------:R-:W-:Y:S01]  /*2570*/  ISETP.LT.OR P5, PT, R0.reuse, 0x11, !P1 ;  /* 0x000000110000780c */ /* 0x040fe20004fa1670 */
[----:B------:R0:W-:Y:S01]  /*2580*/  @!P2 STG.E.U8 desc[UR36][R4.64+0x9], R29 ;  /* 0x0000091d0400a986 */ /* 0x0001e2000c101124 */
[----:B------:R-:W-:-:S06]  /*2590*/  ISETP.LT.OR P2, PT, R0, 0x12, !P1 ;  /* 0x000000120000780c */ /* 0x000fcc0004f41670 */
[----:B------:R-:W-:Y:S07]  /*25a0*/  @P4 BRA `(.L_x_50) ;  /* 0x00000000000c4947 */ /* 0x000fee0003800000 */
[----:B--2---:R-:W1:Y:S02]  /*25b0*/  LDG.E.U8 R157, desc[UR36][R10.64+0x8] ;  /* 0x000008240a9d7981 */ /* 0x004e64000c1e1100 */
[----:B-1----:R-:W-:-:S05]  /*25c0*/  PRMT R3, R157, 0x8880, RZ ;  /* 0x000088809d037816 */ /* 0x002fca00000000ff */
[----:B------:R-:W-:-:S07]  /*25d0*/  IMAD R12, R3, R156, RZ ;  /* 0x0000009c030c7224 */ /* 0x000fce00078e02ff */
.L_x_50:
[----:B------:R-:W-:Y:S05]  /*25e0*/  BSYNC B1 ;  /* 0x0000000000017941 */ /* 0x000fea0003800000 */
.L_x_49:
[----:B-1----:R-:W-:Y:S01]  /*25f0*/  @!P4 IMAD R3, R30, R155, R12 ;  /* 0x0000009b1e03c224 */ /* 0x002fe200078e020c */
[----:B------:R-:W-:Y:S04]  /*2600*/  BSSY B1, `(.L_x_51) ;  /* 0x0000006000017945 */ /* 0x000fe80003800000 */
[----:B------:R1:W-:Y:S01]  /*2610*/  @!P4 STG.E.U8 desc[UR36][R6.64+0x8], R3 ;  /* 0x000008030600c986 */ /* 0x0003e2000c101124 */
[----:B------:R-:W-:Y:S05]  /*2620*/  @P3 BRA `(.L_x_52) ;  /* 0x00000000000c3947 */ /* 0x000fea0003800000 */
[----:B--2---:R-:W1:Y:S02]  /*2630*/  LDG.E.U8 R157, desc[UR36][R10.64+0x9] ;  /* 0x000009240a9d7981 */ /* 0x004e64000c1e1100 */
[----:B-1----:R-:W-:-:S05]  /*2640*/  PRMT R3, R157, 0x8880, RZ ;  /* 0x000088809d037816 */ /* 0x002fca00000000ff */
[----:B------:R-:W-:-:S07]  /*2650*/  IMAD R12, R3, R156, RZ ;  /* 0x0000009c030c7224 */ /* 0x000fce00078e02ff */
.L_x_52:
[----:B------:R-:W-:Y:S05]  /*2660*/  BSYNC B1 ;  /* 0x0000000000017941 */ /* 0x000fea0003800000 */
.L_x_51:
[----:B------:R-:W-:Y:S01]  /*2670*/  @!P3 IMAD R31, R31, R155, R12 ;  /* 0x0000009b1f1fb224 */ /* 0x000fe200078e020c */
[----:B------:R-:W-:Y:S04]  /*2680*/  BSSY B1, `(.L_x_53) ;  /* 0x0000006000017945 */ /* 0x000fe80003800000 */
[----:B------:R0:W-:Y:S01]  /*2690*/  @!P3 STG.E.U8 desc[UR36][R6.64+0x9], R31 ;  /* 0x0000091f0600b986 */ /* 0x0001e2000c101124 */
[----:B------:R-:W-:Y:S05]  /*26a0*/  @P5 BRA `(.L_x_54) ;  /* 0x00000000000c5947 */ /* 0x000fea0003800000 */
[----:B--2---:R-:W1:Y:S02]  /*26b0*/  LDG.E.U8 R157, desc[UR36][R8.64+0x10] ;  /* 0x00001024089d7981 */ /* 0x004e64000c1e1100 */
[----:B-1----:R-:W-:-:S05]  /*26c0*/  PRMT R3, R157, 0x8880, RZ ;  /* 0x000088809d037816 */ /* 0x002fca00000000ff */
[----:B------:R-:W-:-:S07]  /*26d0*/  IMAD R12, R3, R156, RZ ;  /* 0x0000009c030c7224 */ /* 0x000fce00078e02ff */
.L_x_54:
[----:B------:R-:W-:Y:S05]  /*26e0*/  BSYNC B1 ;  /* 0x0000000000017941 */ /* 0x000fea0003800000 */
.L_x_53:
[----:B-1----:R-:W-:Y:S01]  /*26f0*/  @!P5 IMAD R3, R32, R155, R12 ;  /* 0x0000009b2003d224 */ /* 0x002fe200078e020c */
[----:B------:R-:W-:Y:S04]  /*2700*/  BSSY B1, `(.L_x_55) ;  /* 0x0000006000017945 */ /* 0x000fe80003800000 */
[----:B------:R1:W-:Y:S01]  /*2710*/  @!P5 STG.E.U8 desc[UR36][R4.64+0x10], R3 ;  /* 0x000010030400d986 */ /* 0x0003e2000c101124 */
[----:B------:R-:W-:Y:S05]  /*2720*/  @P2 BRA `(.L_x_56) ;  /* 0x00000000000c2947 */ /* 0x000fea0003800000 */
[----:B--2---:R-:W1:Y:S02]  /*2730*/  LDG.E.U8 R157, desc[UR36][R8.64+0x11] ;  /* 0x00001124089d7981 */ /* 0x004e64000c1e1100 */
[----:B-1----:R-:W-:-:S05]  /*2740*/  PRMT R3, R157, 0x8880, RZ ;  /* 0x000088809d037816 */ /* 0x002fca00000000ff */
[----:B------:R-:W-:-:S07]  /*2750*/  IMAD R12, R3, R156, RZ ;  /* 0x0000009c030c7224 */ /* 0x000fce00078e02ff */
.L_x_56:
[----:B------:R-:W-:Y:S05]  /*2760*/  BSYNC B1 ;  /* 0x0000000000017941 */ /* 0x000fea0003800000 */
.L_x_55:
        /* <DEDUP_REMOVED lines=11> */
.L_x_58:
[----:B------:R-:W-:Y:S05]  /*2820*/  BSYNC B1 ;  /* 0x0000000000017941 */ /* 0x000fea0003800000 */
.L_x_57:
[----:B-1----:R-:W-:Y:S01]  /*2830*/  @!P4 IMAD R3, R34, R155, R12 ;  /* 0x0000009b2203c224 */ /* 0x002fe200078e020c */
[----:B------:R-:W-:Y:S04]  /*2840*/  BSSY B1, `(.L_x_59) ;  /* 0x0000006000017945 */ /* 0x000fe80003800000 */
[----:B------:R1:W-:Y:S01]  /*2850*/  @!P4 STG.E.U8 desc[UR36][R6.64+0x10], R3 ;  /* 0x000010030600c986 */ /* 0x0003e2000c101124 */
[----:B------:R-:W-:Y:S05]  /*2860*/  @P3 BRA `(.L_x_60) ;  /* 0x00000000000c3947 */ /* 0x000fea0003800000 */
[----:B--2---:R-:W1:Y:S02]  /*2870*/  LDG.E.U8 R157, desc[UR36][R10.64+0x11] ;  /* 0x000011240a9d7981 */ /* 0x004e64000c1e1100 */
[----:B-1----:R-:W-:-:S05]  /*2880*/  PRMT R3, R157, 0x8880, RZ ;  /* 0x000088809d037816 */ /* 0x002fca00000000ff */
[----:B------:R-:W-:-:S07]  /*2890*/  IMAD R12, R3, R156, RZ ;  /* 0x0000009c030c7224 */ /* 0x000fce00078e02ff */
.L_x_60:
[----:B------:R-:W-:Y:S05]  /*28a0*/  BSYNC B1 ;  /* 0x0000000000017941 */ /* 0x000fea0003800000 */
.L_x_59:
[----:B------:R-:W-:Y:S01]  /*28b0*/  @!P3 IMAD R35, R35, R155, R12 ;  /* 0x0000009b2323b224 */ /* 0x000fe200078e020c */
[----:B------:R-:W-:Y:S04]  /*28c0*/  BSSY B1, `(.L_x_61) ;  /* 0x0000006000017945 */ /* 0x000fe80003800000 */
[----:B------:R0:W-:Y:S01]  /*28d0*/  @!P3 STG.E.U8 desc[UR36][R6.64+0x11], R35 ;  /* 0x000011230600b986 */ /* 0x0001e2000c101124 */
[----:B------:R-:W-:Y:S05]  /*28e0*/  @P5 BRA `(.L_x_62) ;  /* 0x00000000000c5947 */ /* 0x000fea0003800000 */
[----:B--2---:R-:W1:Y:S02]  /*28f0*/  LDG.E.U8 R157, desc[UR36][R8.64+0x18] ;  /* 0x00001824089d7981 */ /* 0x004e64000c1e1100 */
[----:B-1----:R-:W-:-:S05]  /*2900*/  PRMT R3, R157, 0x8880, RZ ;  /* 0x000088809d037816 */ /* 0x002fca00000000ff */
[----:B------:R-:W-:-:S07]  /*2910*/  IMAD R12, R3, R156, RZ ;  /* 0x0000009c030c7224 */ /* 0x000fce00078e02ff */
.L_x_62:
[----:B------:R-:W-:Y:S05]  /*2920*/  BSYNC B1 ;  /* 0x0000000000017941 */ /* 0x000fea0003800000 */
.L_x_61:
[----:B-1----:R-:W-:Y:S01]  /*2930*/  @!P5 IMAD R3, R36, R155, R12 ;  /* 0x0000009b2403d224 */ /* 0x002fe200078e020c */
[----:B------:R-:W-:Y:S04]  /*2940*/  BSSY B1, `(.L_x_63) ;  /* 0x0000006000017945 */ /* 0x000fe80003800000 */
[----:B------:R1:W-:Y:S01]  /*2950*/  @!P5 STG.E.U8 desc[UR36][R4.64+0x18], R3 ;  /* 0x000018030400d986 */ /* 0x0003e2000c101124 */
[----:B------:R-:W-:Y:S05]  /*2960*/  @P2 BRA `(.L_x_64) ;  /* 0x00000000000c2947 */ /* 0x000fea0003800000 */
[----:B--2---:R-:W1:Y:S02]  /*2970*/  LDG.E.U8 R157, desc[UR36][R8.64+0x19] ;  /* 0x00001924089d7981 */ /* 0x004e64000c1e1100 */
[----:B-1----:R-:W-:-:S05]  /*2980*/  PRMT R3, R157, 0x8880, RZ ;  /* 0x000088809d037816 */ /* 0x002fca00000000ff */
[----:B------:R-:W-:-:S07]  /*2990*/  IMAD R12, R3, R156, RZ ;  /* 0x0000009c030c7224 */ /* 0x000fce00078e02ff */
.L_x_64:
[----:B------:R-:W-:Y:S05]  /*29a0*/  BSYNC B1 ;  /* 0x0000000000017941 */ /* 0x000fea0003800000 */
.L_x_63:
        /* <DEDUP_REMOVED lines=11> */
.L_x_66:
[----:B------:R-:W-:Y:S05]  /*2a60*/  BSYNC B1 ;  /* 0x0000000000017941 */ /* 0x000fea0003800000 */
.L_x_65:
[----:B-1----:R-:W-:Y:S01]  /*2a70*/  @!P4 IMAD R3, R38, R155, R12 ;  /* 0x0000009b2603c224 */ /* 0x002fe200078e020c */
[----:B------:R-:W-:Y:S04]  /*2a80*/  BSSY B1, `(.L_x_67) ;  /* 0x0000006000017945 */ /* 0x000fe80003800000 */
[----:B------:R1:W-:Y:S01]  /*2a90*/  @!P4 STG.E.U8 desc[UR36][R6.64+0x18], R3 ;  /* 0x000018030600c986 */ /* 0x0003e2000c101124 */
[----:B------:R-:W-:Y:S05]  /*2aa0*/  @P3 BRA `(.L_x_68) ;  /* 0x00000000000c3947 */ /* 0x000fea0003800000 */
[----:B--2---:R-:W1:Y:S02]  /*2ab0*/  LDG.E.U8 R157, desc[UR36][R10.64+0x19] ;  /* 0x000019240a9d7981 */ /* 0x004e64000c1e1100 */
[----:B-1----:R-:W-:-:S05]  /*2ac0*/  PRMT R3, R157, 0x8880, RZ ;  /* 0x000088809d037816 */ /* 0x002fca00000000ff */
[----:B------:R-:W-:-:S07]  /*2ad0*/  IMAD R12, R3, R156, RZ ;  /* 0x0000009c030c7224 */ /* 0x000fce00078e02ff */
.L_x_68:
[----:B------:R-:W-:Y:S05]  /*2ae0*/  BSYNC B1 ;  /* 0x0000000000017941 */ /* 0x000fea0003800000 */
.L_x_67:
[----:B------:R-:W-:Y:S01]  /*2af0*/  @!P3 IMAD R39, R39, R155, R12 ;  /* 0x0000009b2727b224 */ /* 0x000fe200078e020c */
[----:B------:R-:W-:Y:S04]  /*2b00*/  BSSY B1, `(.L_x_69) ;  /* 0x0000006000017945 */ /* 0x000fe80003800000 */
[----:B------:R0:W-:Y:S01]  /*2b10*/  @!P3 STG.E.U8 desc[UR36][R6.64+0x19], R39 ;  /* 0x000019270600b986 */ /* 0x0001e2000c101124 */
[----:B------:R-:W-:Y:S05]  /*2b20*/  @P5 BRA `(.L_x_70) ;  /* 0x00000000000c5947 */ /* 0x000fea0003800000 */
[----:B--2---:R-:W1:Y:S02]  /*2b30*/  LDG.E.U8 R157, desc[UR36][R8.64+0x20] ;  /* 0x00002024089d7981 */ /* 0x004e64000c1e1100 */
[----:B-1----:R-:W-:-:S05]  /*2b40*/  PRMT R3, R157, 0x8880, RZ ;  /* 0x000088809d037816 */ /* 0x002fca00000000ff */
[----:B------:R-:W-:-:S07]  /*2b50*/  IMAD R12, R3, R156, RZ ;  /* 0x0000009c030c7224 */ /* 0x000fce00078e02ff */
.L_x_70:
[----:B------:R-:W-:Y:S05]  /*2b60*/  BSYNC B1 ;  /* 0x0000000000017941 */ /* 0x000fea0003800000 */
.L_x_69:
[----:B-1----:R-:W-:Y:S01]  /*2b70*/  @!P5 IMAD R3, R40, R155, R12 ;  /* 0x0000009b2803d224 */ /* 0x002fe200078e020c */
[----:B------:R-:W-:Y:S04]  /*2b80*/  BSSY B1, `(.L_x_71) ;  /* 0x0000006000017945 */ /* 0x000fe80003800000 */
[----:B------:R1:W-:Y:S01]  /*2b90*/  @!P5 STG.E.U8 desc[UR36][R4.64+0x20], R3 ;  /* 0x000020030400d986 */ /* 0x0003e2000c101124 */
[----:B------:R-:W-:Y:S05]  /*2ba0*/  @P2 BRA `(.L_x_72) ;  /* 0x00000000000c2947 */ /* 0x000fea0003800000 */
[----:B--2---:R-:W1:Y:S02]  /*2bb0*/  LDG.E.U8 R157, desc[UR36][R8.64+0x21] ;  /* 0x00002124089d7981 */ /* 0x004e64000c1e1100 */
[----:B-1----:R-:W-:-:S05]  /*2bc0*/  PRMT R3, R157, 0x8880, RZ ;  /* 0x000088809d037816 */ /* 0x002fca00000000ff */
[----:B------:R-:W-:-:S07]  /*2bd0*/  IMAD R12, R3, R156, RZ ;  /* 0x0000009c030c7224 */ /* 0x000fce00078e02ff */
.L_x_72:
[----:B------:R-:W-:Y:S05]  /*2be0*/  BSYNC B1 ;  /* 0x0000000000017941 */ /* 0x000fea0003800000 */
.L_x_71:
        /* <DEDUP_REMOVED lines=11> */
.L_x_74:
[----:B------:R-:W-:Y:S05]  /*2ca0*/  BSYNC B1 ;  /* 0x0000000000017941 */ /* 0x000fea0003800000 */
.L_x_73:
[----:B-1----:R-:W-:Y:S01]  /*2cb0*/  @!P4 IMAD R3, R42, R155, R12 ;  /* 0x0000009b2a03c224 */ /* 0x002fe200078e020c */
[----:B------:R-:W-:Y:S04]  /*2cc0*/  BSSY B1, `(.L_x_75) ;  /* 0x0000006000017945 */ /* 0x000fe80003800000 */
[----:B------:R1:W-:Y:S01]  /*2cd0*/  @!P4 STG.E.U8 desc[UR36][R6.64+0x20], R3 ;  /* 0x000020030600c986 */ /* 0x0003e2000c101124 */
[----:B------:R-:W-:Y:S05]  /*2ce0*/  @P3 BRA `(.L_x_76) ;  /* 0x00000000000c3947 */ /* 0x000fea0003800000 */
[----:B--2---:R-:W1:Y:S02]  /*2cf0*/  LDG.E.U8 R157, desc[UR36][R10.64+0x21] ;  /* 0x000021240a9d7981 */ /* 0x004e64000c1e1100 */
[----:B-1----:R-:W-:-:S05]  /*2d00*/  PRMT R3, R157, 0x8880, RZ ;  /* 0x000088809d037816 */ /* 0x002fca00000000ff */
[----:B------:R-:W-:-:S07]  /*2d10*/  IMAD R12, R3, R156, RZ ;  /* 0x0000009c030c7224 */ /* 0x000fce00078e02ff */
.L_x_76:
[----:B------:R-:W-:Y:S05]  /*2d20*/  BSYNC B1 ;  /* 0x0000000000017941 */ /* 0x000fea0003800000 */
.L_x_75:
[----:B------:R-:W-:Y:S01]  /*2d30*/  @!P3 IMAD R43, R43, R155, R12 ;  /* 0x0000009b2b2bb224 */ /* 0x000fe200078e020c */
[----:B------:R-:W-:Y:S04]  /*2d40*/  BSSY B1, `(.L_x_77) ;  /* 0x0000006000017945 */ /* 0x000fe80003800000 */
[----:B------:R0:W-:Y:S01]  /*2d50*/  @!P3 STG.E.U8 desc[UR36][R6.64+0x21], R43 ;  /* 0x0000212b0600b986 */ /* 0x0001e2000c101124 */
[----:B------:R-:W-:Y:S05]  /*2d60*/  @P5 BRA `(.L_x_78) ;  /* 0x00000000000c5947 */ /* 0x000fea0003800000 */
[----:B--2---:R-:W1:Y:S02]  /*2d70*/  LDG.E.U8 R157, desc[UR36][R8.64+0x28] ;  /* 0x00002824089d7981 */ /* 0x004e64000c1e1100 */
[----:B-1----:R-:W-:-:S05]  /*2d80*/  PRMT R3, R157, 0x8880, RZ ;  /* 0x000088809d037816 */ /* 0x002fca00000000ff */
[----:B------:R-:W-:-:S07]  /*2d90*/  IMAD R12, R3, R156, RZ ;  /* 0x0000009c030c7224 */ /* 0x000fce00078e02ff */
.L_x_78:
[----:B------:R-:W-:Y:S05]  /*2da0*/  BSYNC B1 ;  /* 0x0000000000017941 */ /* 0x000fea0003800000 */
.L_x_77:
[----:B-1----:R-:W-:Y:S01]  /*2db0*/  @!P5 IMAD R3, R44, R155, R12 ;  /* 0x0000009b2c03d224 */ /* 0x002fe200078e020c */
[----:B------:R-:W-:Y:S04]  /*2dc0*/  BSSY B1, `(.L_x_79) ;  /* 0x0000006000017945 */ /* 0x000fe80003800000 */
[----:B------:R1:W-:Y:S01]  /*2dd0*/  @!P5 STG.E.U8 desc[UR36][R4.64+0x28], R3 ;  /* 0x000028030400d986 */ /* 0x0003e2000c101124 */
[----:B------:R-:W-:Y:S05]  /*2de0*/  @P2 BRA `(.L_x_80) ;  /* 0x00000000000c2947 */ /* 0x000fea0003800000 */
[----:B--2---:R-:W1:Y:S02]  /*2df0*/  LDG.E.U8 R157, desc[UR36][R8.64+0x29] ;  /* 0x00002924089d7981 */ /* 0x004e64000c1e1100 */
[----:B-1----:R-:W-:-:S05]  /*2e00*/  PRMT R3, R157, 0x8880, RZ ;  /* 0x000088809d037816 */ /* 0x002fca00000000ff */
[----:B------:R-:W-:-:S07]  /*2e10*/  IMAD R12, R3, R156, RZ ;  /* 0x0000009c030c7224 */ /* 0x000fce00078e02ff */
.L_x_80:
[----:B------:R-:W-:Y:S05]  /*2e20*/  BSYNC B1 ;  /* 0x0000000000017941 */ /* 0x000fea0003800000 */
.L_x_79:
        /* <DEDUP_REMOVED lines=11> */
.L_x_82:
[----:B------:R-:W-:Y:S05]  /*2ee0*/  BSYNC B1 ;  /* 0x0000000000017941 */ /* 0x000fea0003800000 */
.L_x_81:
[----:B-1----:R-:W-:Y:S01]  /*2ef0*/  @!P4 IMAD R3, R46, R155, R12 ;  /* 0x0000009b2e03c224 */ /* 0x002fe200078e020c */
[----:B------:R-:W-:Y:S04]  /*2f00*/  BSSY B1, `(.L_x_83) ;  /* 0x0000006000017945 */ /* 0x000fe80003800000 */
[----:B------:R1:W-:Y:S01]  /*2f10*/  @!P4 STG.E.U8 desc[UR36][R6.64+0x28], R3 ;  /* 0x000028030600c986 */ /* 0x0003e2000c101124 */
[----:B------:R-:W-:Y:S05]  /*2f20*/  @P3 BRA `(.L_x_84) ;  /* 0x00000000000c3947 */ /* 0x000fea0003800000 */
[----:B--2---:R-:W1:Y:S02]  /*2f30*/  LDG.E.U8 R157, desc[UR36][R10.64+0x29] ;  /* 0x000029240a9d7981 */ /* 0x004e64000c1e1100 */
[----:B-1----:R-:W-:-:S05]  /*2f40*/  PRMT R3, R157, 0x8880, RZ ;  /* 0x000088809d037816 */ /* 0x002fca00000000ff */
[----:B------:R-:W-:-:S07]  /*2f50*/  IMAD R12, R3, R156, RZ ;  /* 0x0000009c030c7224 */ /* 0x000fce00078e02ff */
.L_x_84:
[----:B------:R-:W-:Y:S05]  /*2f60*/  BSYNC B1 ;  /* 0x0000000000017941 */ /* 0x000fea0003800000 */
.L_x_83:
[----:B------:R-:W-:Y:S01]  /*2f70*/  @!P3 IMAD R47, R47, R155, R12 ;  /* 0x0000009b2f2fb224 */ /* 0x000fe200078e020c */
[----:B------:R-:W-:Y:S04]  /*2f80*/  BSSY B1, `(.L_x_85) ;  /* 0x0000006000017945 */ /* 0x000fe80003800000 */
[----:B------:R0:W-:Y:S01]  /*2f90*/  @!P3 STG.E.U8 desc[UR36][R6.64+0x29], R47 ;  /* 0x0000292f0600b986 */ /* 0x0001e2000c101124 */
[----:B------:R-:W-:Y:S05]  /*2fa0*/  @P5 BRA `(.L_x_86) ;  /* 0x00000000000c5947 */ /* 0x000fea0003800000 */
[----:B--2---:R-:W1:Y:S02]  /*2fb0*/  LDG.E.U8 R157, desc[UR36][R8.64+0x30] ;  /* 0x00003024089d7981 */ /* 0x004e64000c1e1100 */
[----:B-1----:R-:W-:-:S05]  /*2fc0*/  PRMT R3, R157, 0x8880, RZ ;  /* 0x000088809d037816 */ /* 0x002fca00000000ff */
[----:B------:R-:W-:-:S07]  /*2fd0*/  IMAD R12, R3, R156, RZ ;  /* 0x0000009c030c7224 */ /* 0x000fce00078e02ff */
.L_x_86:
[----:B------:R-:W-:Y:S05]  /*2fe0*/  BSYNC B1 ;  /* 0x0000000000017941 */ /* 0x000fea0003800000 */
.L_x_85:
[----:B-1----:R-:W-:Y:S01]  /*2ff0*/  @!P5 IMAD R3, R48, R155, R12 ;  /* 0x0000009b3003d224 */ /* 0x002fe200078e020c */
[----:B------:R-:W-:Y:S04]  /*3000*/  BSSY B1, `(.L_x_87) ;  /* 0x0000006000017945 */ /* 0x000fe80003800000 */
[----:B------:R1:W-:Y:S01]  /*3010*/  @!P5 STG.E.U8 desc[UR36][R4.64+0x30], R3 ;  /* 0x000030030400d986 */ /* 0x0003e2000c101124 */
[----:B------:R-:W-:Y:S05]  /*3020*/  @P2 BRA `(.L_x_88) ;  /* 0x00000000000c2947 */ /* 0x000fea0003800000 */
[----:B--2---:R-:W1:Y:S02]  /*3030*/  LDG.E.U8 R157, desc[UR36][R8.64+0x31] ;  /* 0x00003124089d7981 */ /* 0x004e64000c1e1100 */
[----:B-1----:R-:W-:-:S05]  /*3040*/  PRMT R3, R157, 0x8880, RZ ;  /* 0x000088809d037816 */ /* 0x002fca00000000ff */
[----:B------:R-:W-:-:S07]  /*3050*/  IMAD R12, R3, R156, RZ ;  /* 0x0000009c030c7224 */ /* 0x000fce00078e02ff */
.L_x_88:
[----:B------:R-:W-:Y:S05]  /*3060*/  BSYNC B1 ;  /* 0x0000000000017941 */ /* 0x000fea0003800000 */
.L_x_87:
        /* <DEDUP_REMOVED lines=11> */
.L_x_90:
[----:B------:R-:W-:Y:S05]  /*3120*/  BSYNC B1 ;  /* 0x0000000000017941 */ /* 0x000fea0003800000 */
.L_x_89:
[----:B-1----:R-:W-:Y:S01]  /*3130*/  @!P4 IMAD R3, R50, R155, R12 ;  /* 0x0000009b3203c224 */ /* 0x002fe200078e020c */
[----:B------:R-:W-:Y:S04]  /*3140*/  BSSY B1, `(.L_x_91) ;  /* 0x0000006000017945 */ /* 0x000fe80003800000 */
[----:B------:R1:W-:Y:S01]  /*3150*/  @!P4 STG.E.U8 desc[UR36][R6.64+0x30], R3 ;  /* 0x000030030600c986 */ /* 0x0003e2000c101124 */
[----:B------:R-:W-:Y:S05]  /*3160*/  @P3 BRA `(.L_x_92) ;  /* 0x00000000000c3947 */ /* 0x000fea0003800000 */
[----:B--2---:R-:W1:Y:S02]  /*3170*/  LDG.E.U8 R157, desc[UR36][R10.64+0x31] ;  /* 0x000031240a9d7981 */ /* 0x004e64000c1e1100 */
[----:B-1----:R-:W-:-:S05]  /*3180*/  PRMT R3, R157, 0x8880, RZ ;  /* 0x000088809d037816 */ /* 0x002fca00000000ff */
[----:B------:R-:W-:-:S07]  /*3190*/  IMAD R12, R3, R156, RZ ;  /* 0x0000009c030c7224 */ /* 0x000fce00078e02ff */
.L_x_92:
[----:B------:R-:W-:Y:S05]  /*31a0*/  BSYNC B1 ;  /* 0x0000000000017941 */ /* 0x000fea0003800000 */
.L_x_91:
[----:B------:R-:W-:Y:S01]  /*31b0*/  @!P3 IMAD R51, R51, R155, R12 ;  /* 0x0000009b3333b224 */ /* 0x000fe200078e020c */
[----:B------:R-:W-:Y:S04]  /*31c0*/  BSSY B1, `(.L_x_93) ;  /* 0x0000006000017945 */ /* 0x000fe80003800000 */
[----:B------:R0:W-:Y:S01]  /*31d0*/  @!P3 STG.E.U8 desc[UR36][R6.64+0x31], R51 ;  /* 0x000031330600b986 */ /* 0x0001e2000c101124 */
[----:B------:R-:W-:Y:S05]  /*31e0*/  @P5 BRA `(.L_x_94) ;  /* 0x00000000000c5947 */ /* 0x000fea0003800000 */
[----:B--2---:R-:W1:Y:S02]  /*31f0*/  LDG.E.U8 R157, desc[UR36][R8.64+0x38] ;  /* 0x00003824089d7981 */ /* 0x004e64000c1e1100 */
[----:B-1----:R-:W-:-:S05]  /*3200*/  PRMT R3, R157, 0x8880, RZ ;  /* 0x000088809d037816 */ /* 0x002fca00000000ff */
[----:B------:R-:W-:-:S07]  /*3210*/  IMAD R12, R3, R156, RZ ;  /* 0x0000009c030c7224 */ /* 0x000fce00078e02ff */
.L_x_94:
[----:B------:R-:W-:Y:S05]  /*3220*/  BSYNC B1 ;  /* 0x0000000000017941 */ /* 0x000fea0003800000 */
.L_x_93:
[----:B-1----:R-:W-:Y:S01]  /*3230*/  @!P5 IMAD R3, R52, R155, R12 ;  /* 0x0000009b3403d224 */ /* 0x002fe200078e020c */
[----:B------:R-:W-:Y:S04]  /*3240*/  BSSY B1, `(.L_x_95) ;  /* 0x0000006000017945 */ /* 0x000fe80003800000 */
[----:B------:R1:W-:Y:S01]  /*3250*/  @!P5 STG.E.U8 desc[UR36][R4.64+0x38], R3 ;  /* 0x000038030400d986 */ /* 0x0003e2000c101124 */
[----:B------:R-:W-:Y:S05]  /*3260*/  @P2 BRA `(.L_x_96) ;  /* 0x00000000000c2947 */ /* 0x000fea0003800000 */
[----:B--2---:R-:W1:Y:S02]  /*3270*/  LDG.E.U8 R157, desc[UR36][R8.64+0x39] ;  /* 0x00003924089d7981 */ /* 0x004e64000c1e1100 */
[----:B-1----:R-:W-:-:S05]  /*3280*/  PRMT R3, R157, 0x8880, RZ ;  /* 0x000088809d037816 */ /* 0x002fca00000000ff */
[----:B------:R-:W-:-:S07]  /*3290*/  IMAD R12, R3, R156, RZ ;  /* 0x0000009c030c7224 */ /* 0x000fce00078e02ff */
.L_x_96:
[----:B------:R-:W-:Y:S05]  /*32a0*/  BSYNC B1 ;  /* 0x0000000000017941 */ /* 0x000fea0003800000 */
.L_x_95:
        /* <DEDUP_REMOVED lines=11> */
.L_x_98:
[----:B------:R-:W-:Y:S05]  /*3360*/  BSYNC B1 ;  /* 0x0000000000017941 */ /* 0x000fea0003800000 */
.L_x_97:
[----:B-1----:R-:W-:Y:S01]  /*3370*/  @!P4 IMAD R3, R54, R155, R12 ;  /* 0x0000009b3603c224 */ /* 0x002fe200078e020c */
[----:B------:R-:W-:Y:S04]  /*3380*/  BSSY B1, `(.L_x_99) ;  /* 0x0000006000017945 */ /* 0x000fe80003800000 */
[----:B------:R1:W-:Y:S01]  /*3390*/  @!P4 STG.E.U8 desc[UR36][R6.64+0x38], R3 ;  /* 0x000038030600c986 */ /* 0x0003e2000c101124 */
[----:B------:R-:W-:Y:S05]  /*33a0*/  @P3 BRA `(.L_x_100) ;  /* 0x00000000000c3947 */ /* 0x000fea0003800000 */
[----:B--2---:R-:W1:Y:S02]  /*33b0*/  LDG.E.U8 R157, desc[UR36][R10.64+0x39] ;  /* 0x000039240a9d7981 */ /* 0x004e64000c1e1100 */
[----:B-1----:R-:W-:-:S05]  /*33c0*/  PRMT R3, R157, 0x8880, RZ ;  /* 0x000088809d037816 */ /* 0x002fca00000000ff */
[----:B------:R-:W-:-:S07]  /*33d0*/  IMAD R12, R3, R156, RZ ;  /* 0x0000009c030c7224 */ /* 0x000fce00078e02ff */
.L_x_100:
[----:B------:R-:W-:Y:S05]  /*33e0*/  BSYNC B1 ;  /* 0x0000000000017941 */ /* 0x000fea0003800000 */
.L_x_99:
[----:B------:R-:W-:Y:S01]  /*33f0*/  @!P3 IMAD R55, R55, R155, R12 ;  /* 0x0000009b3737b224 */ /* 0x000fe200078e020c */
[----:B------:R-:W-:Y:S04]  /*3400*/  BSSY B1, `(.L_x_101) ;  /* 0x0000006000017945 */ /* 0x000fe80003800000 */
[----:B------:R0:W-:Y:S01]  /*3410*/  @!P3 STG.E.U8 desc[UR36][R6.64+0x39], R55 ;  /* 0x000039370600b986 */ /* 0x0001e2000c101124 */
[----:B------:R-:W-:Y:S05]  /*3420*/  @P5 BRA `(.L_x_102) ;  /* 0x00000000000c5947 */ /* 0x000fea0003800000 */
[----:B--2---:R-:W1:Y:S02]  /*3430*/  LDG.E.U8 R157, desc[UR36][R8.64+0x40] ;  /* 0x00004024089d7981 */ /* 0x004e64000c1e1100 */
[----:B-1----:R-:W-:-:S05]  /*3440*/  PRMT R3, R157, 0x8880, RZ ;  /* 0x000088809d037816 */ /* 0x002fca00000000ff */
[----:B------:R-:W-:-:S07]  /*3450*/  IMAD R12, R3, R156, RZ ;  /* 0x0000009c030c7224 */ /* 0x000fce00078e02ff */
.L_x_102:
[----:B------:R-:W-:Y:S05]  /*3460*/  BSYNC B1 ;  /* 0x0000000000017941 */ /* 0x000fea0003800000 */
.L_x_101:
[----:B-1----:R-:W-:Y:S01]  /*3470*/  @!P5 IMAD R3, R56, R155, R12 ;  /* 0x0000009b3803d224 */ /* 0x002fe200078e020c */
[----:B------:R-:W-:Y:S04]  /*3480*/  BSSY B1, `(.L_x_103) ;  /* 0x0000006000017945 */ /* 0x000fe80003800000 */
[----:B------:R1:W-:Y:S01]  /*3490*/  @!P5 STG.E.U8 desc[UR36][R4.64+0x40], R3 ;  /* 0x000040030400d986 */ /* 0x0003e2000c101124 */
[----:B------:R-:W-:Y:S05]  /*34a0*/  @P2 BRA `(.L_x_104) ;  /* 0x00000000000c2947 */ /* 0x000fea0003800000 */
[----:B--2---:R-:W1:Y:S02]  /*34b0*/  LDG.E.U8 R157, desc[UR36][R8.64+0x41] ;  /* 0x00004124089d7981 */ /* 0x004e64000c1e1100 */
[----:B-1----:R-:W-:-:S05]  /*34c0*/  PRMT R3, R157, 0x8880, RZ ;  /* 0x000088809d037816 */ /* 0x002fca00000000ff */
[----:B------:R-:W-:-:S07]  /*34d0*/  IMAD R12, R3, R156, RZ ;  /* 0x0000009c030c7224 */ /* 0x000fce00078e02ff */
.L_x_104:
[----:B------:R-:W-:Y:S05]  /*34e0*/  BSYNC B1 ;  /* 0x0000000000017941 */ /* 0x000fea0003800000 */
.L_x_103:
        /* <DEDUP_REMOVED lines=11> */
.L_x_106:
[----:B------:R-:W-:Y:S05]  /*35a0*/  BSYNC B1 ;  /* 0x0000000000017941 */ /* 0x000fea0003800000 */
.L_x_105:
[----:B-1----:R-:W-:Y:S01]  /*35b0*/  @!P4 IMAD R3, R58, R155, R12 ;  /* 0x0000009b3a03c224 */ /* 0x002fe200078e020c */
[----:B------:R-:W-:Y:S04]  /*35c0*/  BSSY B1, `(.L_x_107) ;  /* 0x0000006000017945 */ /* 0x000fe80003800000 */
[----:B------:R1:W-:Y:S01]  /*35d0*/  @!P4 STG.E.U8 desc[UR36][R6.64+0x40], R3 ;  /* 0x000040030600c986 */ /* 0x0003e2000c101124 */
[----:B------:R-:W-:Y:S05]  /*35e0*/  @P3 BRA `(.L_x_108) ;  /* 0x00000000000c3947 */ /* 0x000fea0003800000 */
[----:B--2---:R-:W1:Y:S02]  /*35f0*/  LDG.E.U8 R157, desc[UR36][R10.64+0x41] ;  /* 0x000041240a9d7981 */ /* 0x004e64000c1e1100 */
[----:B-1----:R-:W-:-:S05]  /*3600*/  PRMT R3, R157, 0x8880, RZ ;  /* 0x000088809d037816 */ /* 0x002fca00000000ff */
[----:B------:R-:W-:-:S07]  /*3610*/  IMAD R12, R3, R156, RZ ;  /* 0x0000009c030c7224 */ /* 0x000fce00078e02ff */
.L_x_108:
[----:B------:R-:W-:Y:S05]  /*3620*/  BSYNC B1 ;  /* 0x0000000000017941 */ /* 0x000fea0003800000 */
.L_x_107:
[----:B------:R-:W-:Y:S01]  /*3630*/  @!P3 IMAD R59, R59, R155, R12 ;  /* 0x0000009b3b3bb224 */ /* 0x000fe200078e020c */
[----:B------:R-:W-:Y:S04]  /*3640*/  BSSY B1, `(.L_x_109) ;  /* 0x0000006000017945 */ /* 0x000fe80003800000 */
[----:B------:R0:W-:Y:S01]  /*3650*/  @!P3 STG.E.U8 desc[UR36][R6.64+0x41], R59 ;  /* 0x0000413b0600b986 */ /* 0x0001e2000c101124 */
[----:B------:R-:W-:Y:S05]  /*3660*/  @P5 BRA `(.L_x_110) ;  /* 0x00000000000c5947 */ /* 0x000fea0003800000 */
[----:B--2---:R-:W1:Y:S02]  /*3670*/  LDG.E.U8 R157, desc[UR36][R8.64+0x48] ;  /* 0x00004824089d7981 */ /* 0x004e64000c1e1100 */
[----:B-1----:R-:W-:-:S05]  /*3680*/  PRMT R3, R157, 0x8880, RZ ;  /* 0x000088809d037816 */ /* 0x002fca00000000ff */
[----:B------:R-:W-:-:S07]  /*3690*/  IMAD R12, R3, R156, RZ ;  /* 0x0000009c030c7224 */ /* 0x000fce00078e02ff */
.L_x_110:
[----:B------:R-:W-:Y:S05]  /*36a0*/  BSYNC B1 ;  /* 0x0000000000017941 */ /* 0x000fea0003800000 */
.L_x_109:
[----:B-1----:R-:W-:Y:S01]  /*36b0*/  @!P5 IMAD R3, R60, R155, R12 ;  /* 0x0000009b3c03d224 */ /* 0x002fe200078e020c */
[----:B------:R-:W-:Y:S04]  /*36c0*/  BSSY B1, `(.L_x_111) ;  /* 0x0000006000017945 */ /* 0x000fe80003800000 */
[----:B------:R1:W-:Y:S01]  /*36d0*/  @!P5 STG.E.U8 desc[UR36][R4.64+0x48], R3 ;  /* 0x000048030400d986 */ /* 0x0003e2000c101124 */
[----:B------:R-:W-:Y:S05]  /*36e0*/  @P2 BRA `(.L_x_112) ;  /* 0x00000000000c2947 */ /* 0x000fea0003800000 */
[----:B--2---:R-:W1:Y:S02]  /*36f0*/  LDG.E.U8 R157, desc[UR36][R8.64+0x49] ;  /* 0x00004924089d7981 */ /* 0x004e64000c1e1100 */
[----:B-1----:R-:W-:-:S05]  /*3700*/  PRMT R3, R157, 0x8880, RZ ;  /* 0x000088809d037816 */ /* 0x002fca00000000ff */
[----:B------:R-:W-:-:S07]  /*3710*/  IMAD R12, R3, R156, RZ ;  /* 0x0000009c030c7224 */ /* 0x000fce00078e02ff */
.L_x_112:
[----:B------:R-:W-:Y:S05]  /*3720*/  BSYNC B1 ;  /* 0x0000000000017941 */ /* 0x000fea0003800000 */
.L_x_111:
        /* <DEDUP_REMOVED lines=11> */
.L_x_114:
[----:B------:R-:W-:Y:S05]  /*37e0*/  BSYNC B1 ;  /* 0x0000000000017941 */ /* 0x000fea0003800000 */
.L_x_113:
[----:B-1----:R-:W-:Y:S01]  /*37f0*/  @!P4 IMAD R3, R62, R155, R12 ;  /* 0x0000009b3e03c224 */ /* 0x002fe200078e020c */
[----:B------:R-:W-:Y:S04]  /*3800*/  BSSY B1, `(.L_x_115) ;  /* 0x0000006000017945 */ /* 0x000fe80003800000 */
[----:B------:R1:W-:Y:S01]  /*3810*/  @!P4 STG.E.U8 desc[UR36][R6.64+0x48], R3 ;  /* 0x000048030600c986 */ /* 0x0003e2000c101124 */
[----:B------:R-:W-:Y:S05]  /*3820*/  @P3 BRA `(.L_x_116) ;  /* 0x00000000000c3947 */ /* 0x000fea0003800000 */
[----:B--2---:R-:W1:Y:S02]  /*3830*/  LDG.E.U8 R157, desc[UR36][R10.64+0x49] ;  /* 0x000049240a9d7981 */ /* 0x004e64000c1e1100 */
[----:B-1----:R-:W-:-:S05]  /*3840*/  PRMT R3, R157, 0x8880, RZ ;  /* 0x000088809d037816 */ /* 0x002fca00000000ff */
[----:B------:R-:W-:-:S07]  /*3850*/  IMAD R12, R3, R156, RZ ;  /* 0x0000009c030c7224 */ /* 0x000fce00078e02ff */
.L_x_116:
[----:B------:R-:W-:Y:S05]  /*3860*/  BSYNC B1 ;  /* 0x0000000000017941 */ /* 0x000fea0003800000 */
.L_x_115:
[----:B------:R-:W-:Y:S01]  /*3870*/  @!P3 IMAD R63, R63, R155, R12 ;  /* 0x0000009b3f3fb224 */ /* 0x000fe200078e020c */
[----:B------:R-:W-:Y:S04]  /*3880*/  BSSY B1, `(.L_x_117) ;  /* 0x0000006000017945 */ /* 0x000fe80003800000 */
[----:B------:R0:W-:Y:S01]  /*3890*/  @!P3 STG.E.U8 desc[UR36][R6.64+0x49], R63 ;  /* 0x0000493f0600b986 */ /* 0x0001e2000c101124 */
[----:B------:R-:W-:Y:S05]  /*38a0*/  @P5 BRA `(.L_x_118) ;  /* 0x00000000000c5947 */ /* 0x000fea0003800000 */
[----:B--2---:R-:W1:Y:S02]  /*38b0*/  LDG.E.U8 R157, desc[UR36][R8.64+0x50] ;  /* 0x00005024089d7981 */ /* 0x004e64000c1e1100 */
[----:B-1----:R-:W-:-:S05]  /*38c0*/  PRMT R3, R157, 0x8880, RZ ;  /* 0x000088809d037816 */ /* 0x002fca00000000ff */
[----:B------:R-:W-:-:S07]  /*38d0*/  IMAD R12, R3, R156, RZ ;  /* 0x0000009c030c7224 */ /* 0x000fce00078e02ff */
.L_x_118:
[----:B------:R-:W-:Y:S05]  /*38e0*/  BSYNC B1 ;  /* 0x0000000000017941 */ /* 0x000fea0003800000 */
.L_x_117:
[----:B-1----:R-:W-:Y:S01]  /*38f0*/  @!P5 IMAD R3, R64, R155, R12 ;  /* 0x0000009b4003d224 */ /* 0x002fe200078e020c */
[----:B------:R-:W-:Y:S04]  /*3900*/  BSSY B1, `(.L_x_119) ;  /* 0x0000006000017945 */ /* 0x000fe80003800000 */
[----:B------:R1:W-:Y:S01]  /*3910*/  @!P5 STG.E.U8 desc[UR36][R4.64+0x50], R3 ;  /* 0x000050030400d986 */ /* 0x0003e2000c101124 */
[----:B------:R-:W-:Y:S05]  /*3920*/  @P2 BRA `(.L_x_120) ;  /* 0x00000000000c2947 */ /* 0x000fea0003800000 */
[----:B--2---:R-:W1:Y:S02]  /*3930*/  LDG.E.U8 R157, desc[UR36][R8.64+0x51] ;  /* 0x00005124089d7981 */ /* 0x004e64000c1e1100 */
[----:B-1----:R-:W-:-:S05]  /*3940*/  PRMT R3, R157, 0x8880, RZ ;  /* 0x000088809d037816 */ /* 0x002fca00000000ff */
[----:B------:R-:W-:-:S07]  /*3950*/  IMAD R12, R3, R156, RZ ;  /* 0x0000009c030c7224 */ /* 0x000fce00078e02ff */
.L_x_120:
[----:B------:R-:W-:Y:S05]  /*3960*/  BSYNC B1 ;  /* 0x0000000000017941 */ /* 0x000fea0003800000 */
.L_x_119:
        /* <DEDUP_REMOVED lines=11> */
.L_x_122:
[----:B------:R-:W-:Y:S05]  /*3a20*/  BSYNC B1 ;  /* 0x0000000000017941 */ /* 0x000fea0003800000 */
.L_x_121:
[----:B-1----:R-:W-:Y:S01]  /*3a30*/  @!P4 IMAD R3, R66, R155, R12 ;  /* 0x0000009b4203c224 */ /* 0x002fe200078e020c */
[----:B------:R-:W-:Y:S04]  /*3a40*/  BSSY B1, `(.L_x_123) ;  /* 0x0000006000017945 */ /* 0x000fe80003800000 */
[----:B------:R1:W-:Y:S01]  /*3a50*/  @!P4 STG.E.U8 desc[UR36][R6.64+0x50], R3 ;  /* 0x000050030600c986 */ /* 0x0003e2000c101124 */
[----:B------:R-:W-:Y:S05]  /*3a60*/  @P3 BRA `(.L_x_124) ;  /* 0x00000000000c3947 */ /* 0x000fea0003800000 */
[----:B--2---:R-:W1:Y:S02]  /*3a70*/  LDG.E.U8 R157, desc[UR36][R10.64+0x51] ;  /* 0x000051240a9d7981 */ /* 0x004e64000c1e1100 */
[----:B-1----:R-:W-:-:S05]  /*3a80*/  PRMT R3, R157, 0x8880, RZ ;  /* 0x000088809d037816 */ /* 0x002fca00000000ff */
[----:B------:R-:W-:-:S07]  /*3a90*/  IMAD R12, R3, R156, RZ ;  /* 0x0000009c030c7224 */ /* 0x000fce00078e02ff */
.L_x_124:
[----:B------:R-:W-:Y:S05]  /*3aa0*/  BSYNC B1 ;  /* 0x0000000000017941 */ /* 0x000fea0003800000 */
.L_x_123:
[----:B------:R-:W-:Y:S01]  /*3ab0*/  @!P3 IMAD R67, R67, R155, R12 ;  /* 0x0000009b4343b224 */ /* 0x000fe200078e020c */
[----:B------:R-:W-:Y:S04]  /*3ac0*/  BSSY B1, `(.L_x_125) ;  /* 0x0000006000017945 */ /* 0x000fe80003800000 */
[----:B------:R0:W-:Y:S01]  /*3ad0*/  @!P3 STG.E.U8 desc[UR36][R6.64+0x51], R67 ;  /* 0x000051430600b986 */ /* 0x0001e2000c101124 */
[----:B------:R-:W-:Y:S05]  /*3ae0*/  @P5 BRA `(.L_x_126) ;  /* 0x00000000000c5947 */ /* 0x000fea0003800000 */
[----:B--2---:R-:W1:Y:S02]  /*3af0*/  LDG.E.U8 R157, desc[UR36][R8.64+0x58] ;  /* 0x00005824089d7981 */ /* 0x004e64000c1e1100 */
[----:B-1----:R-:W-:-:S05]  /*3b00*/  PRMT R3, R157, 0x8880, RZ ;  /* 0x000088809d037816 */ /* 0x002fca00000000ff */
[----:B------:R-:W-:-:S07]  /*3b10*/  IMAD R12, R3, R156, RZ ;  /* 0x0000009c030c7224 */ /* 0x000fce00078e02ff */
.L_x_126:
[----:B------:R-:W-:Y:S05]  /*3b20*/  BSYNC B1 ;  /* 0x0000000000017941 */ /* 0x000fea0003800000 */
.L_x_125:
[----:B-1----:R-:W-:Y:S01]  /*3b30*/  @!P5 IMAD R3, R68, R155, R12 ;  /* 0x0000009b4403d224 */ /* 0x002fe200078e020c */
[----:B------:R-:W-:Y:S04]  /*3b40*/  BSSY B1, `(.L_x_127) ;  /* 0x0000006000017945 */ /* 0x000fe80003800000 */
[----:B------:R1:W-:Y:S01]  /*3b50*/  @!P5 STG.E.U8 desc[UR36][R4.64+0x58], R3 ;  /* 0x000058030400d986 */ /* 0x0003e2000c101124 */
[----:B------:R-:W-:Y:S05]  /*3b60*/  @P2 BRA `(.L_x_128) ;  /* 0x00000000000c2947 */ /* 0x000fea0003800000 */
[----:B--2---:R-:W1:Y:S02]  /*3b70*/  LDG.E.U8 R157, desc[UR36][R8.64+0x59] ;  /* 0x00005924089d7981 */ /* 0x004e64000c1e1100 */
[----:B-1----:R-:W-:-:S05]  /*3b80*/  PRMT R3, R157, 0x8880, RZ ;  /* 0x000088809d037816 */ /* 0x002fca00000000ff */
[----:B------:R-:W-:-:S07]  /*3b90*/  IMAD R12, R3, R156, RZ ;  /* 0x0000009c030c7224 */ /* 0x000fce00078e02ff */
.L_x_128:
[----:B------:R-:W-:Y:S05]  /*3ba0*/  BSYNC B1 ;  /* 0x0000000000017941 */ /* 0x000fea0003800000 */
.L_x_127:
        /* <DEDUP_REMOVED lines=11> */
.L_x_130:
[----:B------:R-:W-:Y:S05]  /*3c60*/  BSYNC B1 ;  /* 0x0000000000017941 */ /* 0x000fea0003800000 */
.L_x_129:
[----:B-1----:R-:W-:Y:S01]  /*3c70*/  @!P4 IMAD R3, R70, R155, R12 ;  /* 0x0000009b4603c224 */ /* 0x002fe200078e020c */
[----:B------:R-:W-:Y:S04]  /*3c80*/  BSSY B1, `(.L_x_131) ;  /* 0x0000006000017945 */ /* 0x000fe80003800000 */
[----:B------:R1:W-:Y:S01]  /*3c90*/  @!P4 STG.E.U8 desc[UR36][R6.64+0x58], R3 ;  /* 0x000058030600c986 */ /* 0x0003e2000c101124 */
[----:B------:R-:W-:Y:S05]  /*3ca0*/  @P3 BRA `(.L_x_132) ;  /* 0x00000000000c3947 */ /* 0x000fea0003800000 */
[----:B--2---:R-:W1:Y:S02]  /*3cb0*/  LDG.E.U8 R157, desc[UR36][R10.64+0x59] ;  /* 0x000059240a9d7981 */ /* 0x004e64000c1e1100 */
[----:B-1----:R-:W-:-:S05]  /*3cc0*/  PRMT R3, R157, 0x8880, RZ ;  /* 0x000088809d037816 */ /* 0x002fca00000000ff */
[----:B------:R-:W-:-:S07]  /*3cd0*/  IMAD R12, R3, R156, RZ ;  /* 0x0000009c030c7224 */ /* 0x000fce00078e02ff */
.L_x_132:
[----:B------:R-:W-:Y:S05]  /*3ce0*/  BSYNC B1 ;  /* 0x0000000000017941 */ /* 0x000fea0003800000 */
.L_x_131:
[----:B------:R-:W-:Y:S01]  /*3cf0*/  @!P3 IMAD R71, R71, R155, R12 ;  /* 0x0000009b4747b224 */ /* 0x000fe200078e020c */
[----:B------:R-:W-:Y:S04]  /*3d00*/  BSSY B1, `(.L_x_133) ;  /* 0x0000006000017945 */ /* 0x000fe80003800000 */
[----:B------:R0:W-:Y:S01]  /*3d10*/  @!P3 STG.E.U8 desc[UR36][R6.64+0x59], R71 ;  /* 0x000059470600b986 */ /* 0x0001e2000c101124 */
[----:B------:R-:W-:Y:S05]  /*3d20*/  @P5 BRA `(.L_x_134) ;  /* 0x00000000000c5947 */ /* 0x000fea0003800000 */
[----:B--2---:R-:W1:Y:S02]  /*3d30*/  LDG.E.U8 R157, desc[UR36][R8.64+0x60] ;  /* 0x00006024089d7981 */ /* 0x004e64000c1e1100 */
[----:B-1----:R-:W-:-:S05]  /*3d40*/  PRMT R3, R157, 0x8880, RZ ;  /* 0x000088809d037816 */ /* 0x002fca00000000ff */
[----:B------:R-:W-:-:S07]  /*3d50*/  IMAD R12, R3, R156, RZ ;  /* 0x0000009c030c7224 */ /* 0x000fce00078e02ff */
.L_x_134:
[----:B------:R-:W-:Y:S05]  /*3d60*/  BSYNC B1 ;  /* 0x0000000000017941 */ /* 0x000fea0003800000 */
.L_x_133:
[----:B-1----:R-:W-:Y:S01]  /*3d70*/  @!P5 IMAD R3, R72, R155, R12 ;  /* 0x0000009b4803d224 */ /* 0x002fe200078e020c */
[----:B------:R-:W-:Y:S04]  /*3d80*/  BSSY B1, `(.L_x_135) ;  /* 0x0000006000017945 */ /* 0x000fe80003800000 */
[----:B------:R1:W-:Y:S01]  /*3d90*/  @!P5 STG.E.U8 desc[UR36][R4.64+0x60], R3 ;  /* 0x000060030400d986 */ /* 0x0003e2000c101124 */
[----:B------:R-:W-:Y:S05]  /*3da0*/  @P2 BRA `(.L_x_136) ;  /* 0x00000000000c2947 */ /* 0x000fea0003800000 */
[----:B--2---:R-:W1:Y:S02]  /*3db0*/  LDG.E.U8 R157, desc[UR36][R8.64+0x61] ;  /* 0x00006124089d7981 */ /* 0x004e64000c1e1100 */
[----:B-1----:R-:W-:-:S05]  /*3dc0*/  PRMT R3, R157, 0x8880, RZ ;  /* 0x000088809d037816 */ /* 0x002fca00000000ff */
[----:B------:R-:W-:-:S07]  /*3dd0*/  IMAD R12, R3, R156, RZ ;  /* 0x0000009c030c7224 */ /* 0x000fce00078e02ff */
.L_x_136:
[----:B------:R-:W-:Y:S05]  /*3de0*/  BSYNC B1 ;  /* 0x0000000000017941 */ /* 0x000fea0003800000 */
.L_x_135:
        /* <DEDUP_REMOVED lines=11> */
.L_x_138:
[----:B------:R-:W-:Y:S05]  /*3ea0*/  BSYNC B1 ;  /* 0x0000000000017941 */ /* 0x000fea0003800000 */
.L_x_137:
[----:B-1----:R-:W-:Y:S01]  /*3eb0*/  @!P4 IMAD R3, R74, R155, R12 ;  /* 0x0000009b4a03c224 */ /* 0x002fe200078e020c */
[----:B------:R-:W-:Y:S04]  /*3ec0*/  BSSY B1, `(.L_x_139) ;  /* 0x0000006000017945 */ /* 0x000fe80003800000 */
[----:B------:R1:W-:Y:S01]  /*3ed0*/  @!P4 STG.E.U8 desc[UR36][R6.64+0x60], R3 ;  /* 0x000060030600c986 */ /* 0x0003e2000c101124 */
[----:B------:R-:W-:Y:S05]  /*3ee0*/  @P3 BRA `(.L_x_140) ;  /* 0x00000000000c3947 */ /* 0x000fea0003800000 */
[----:B--2---:R-:W1:Y:S02]  /*3ef0*/  LDG.E.U8 R157, desc[UR36][R10.64+0x61] ;  /* 0x000061240a9d7981 */ /* 0x004e64000c1e1100 */
[----:B-1----:R-:W-:-:S05]  /*3f00*/  PRMT R3, R157, 0x8880, RZ ;  /* 0x000088809d037816 */ /* 0x002fca00000000ff */
[----:B------:R-:W-:-:S07]  /*3f10*/  IMAD R12, R3, R156, RZ ;  /* 0x0000009c030c7224 */ /* 0x000fce00078e02ff */
.L_x_140:
[----:B------:R-:W-:Y:S05]  /*3f20*/  BSYNC B1 ;  /* 0x0000000000017941 */ /* 0x000fea0003800000 */
.L_x_139:
[----:B------:R-:W-:Y:S01]  /*3f30*/  @!P3 IMAD R75, R75, R155, R12 ;  /* 0x0000009b4b4bb224 */ /* 0x000fe200078e020c */
[----:B------:R-:W-:Y:S04]  /*3f40*/  BSSY B1, `(.L_x_141) ;  /* 0x0000006000017945 */ /* 0x000fe80003800000 */
[----:B------:R0:W-:Y:S01]  /*3f50*/  @!P3 STG.E.U8 desc[UR36][R6.64+0x61], R75 ;  /* 0x0000614b0600b986 */ /* 0x0001e2000c101124 */
[----:B------:R-:W-:Y:S05]  /*3f60*/  @P5 BRA `(.L_x_142) ;  /* 0x00000000000c5947 */ /* 0x000fea0003800000 */
[----:B--2---:R-:W1:Y:S02]  /*3f70*/  LDG.E.U8 R157, desc[UR36][R8.64+0x68] ;  /* 0x00006824089d7981 */ /* 0x004e64000c1e1100 */
[----:B-1----:R-:W-:-:S05]  /*3f80*/  PRMT R3, R157, 0x8880, RZ ;  /* 0x000088809d037816 */ /* 0x002fca00000000ff */
[----:B------:R-:W-:-:S07]  /*3f90*/  IMAD R12, R3, R156, RZ ;  /* 0x0000009c030c7224 */ /* 0x000fce00078e02ff */
.L_x_142:
[----:B------:R-:W-:Y:S05]  /*3fa0*/  BSYNC B1 ;  /* 0x0000000000017941 */ /* 0x000fea0003800000 */
.L_x_141:
[----:B-1----:R-:W-:Y:S01]  /*3fb0*/  @!P5 IMAD R3, R76, R155, R12 ;  /* 0x0000009b4c03d224 */ /* 0x002fe200078e020c */
[----:B------:R-:W-:Y:S04]  /*3fc0*/  BSSY B1, `(.L_x_143) ;  /* 0x0000006000017945 */ /* 0x000fe80003800000 */
[----:B------:R1:W-:Y:S01]  /*3fd0*/  @!P5 STG.E.U8 desc[UR36][R4.64+0x68], R3 ;  /* 0x000068030400d986 */ /* 0x0003e2000c101124 */
[----:B------:R-:W-:Y:S05]  /*3fe0*/  @P2 BRA `(.L_x_144) ;  /* 0x00000000000c2947 */ /* 0x000fea0003800000 */
[----:B--2---:R-:W1:Y:S02]  /*3ff0*/  LDG.E.U8 R157, desc[UR36][R8.64+0x69] ;  /* 0x00006924089d7981 */ /* 0x004e64000c1e1100 */
[----:B-1----:R-:W-:-:S05]  /*4000*/  PRMT R3, R157, 0x8880, RZ ;  /* 0x000088809d037816 */ /* 0x002fca00000000ff */
[----:B------:R-:W-:-:S07]  /*4010*/  IMAD R12, R3, R156, RZ ;  /* 0x0000009c030c7224 */ /* 0x000fce00078e02ff */
.L_x_144:
[----:B------:R-:W-:Y:S05]  /*4020*/  BSYNC B1 ;  /* 0x0000000000017941 */ /* 0x000fea0003800000 */
.L_x_143:
        /* <DEDUP_REMOVED lines=11> */
.L_x_146:
[----:B------:R-:W-:Y:S05]  /*40e0*/  BSYNC B1 ;  /* 0x0000000000017941 */ /* 0x000fea0003800000 */
.L_x_145:
[----:B-1----:R-:W-:Y:S01]  /*40f0*/  @!P4 IMAD R3, R78, R155, R12 ;  /* 0x0000009b4e03c224 */ /* 0x002fe200078e020c */
[----:B------:R-:W-:Y:S04]  /*4100*/  BSSY B1, `(.L_x_147) ;  /* 0x0000006000017945 */ /* 0x000fe80003800000 */
[----:B------:R1:W-:Y:S01]  /*4110*/  @!P4 STG.E.U8 desc[UR36][R6.64+0x68], R3 ;  /* 0x000068030600c986 */ /* 0x0003e2000c101124 */
[----:B------:R-:W-:Y:S05]  /*4120*/  @P3 BRA `(.L_x_148) ;  /* 0x00000000000c3947 */ /* 0x000fea0003800000 */
[----:B--2---:R-:W1:Y:S02]  /*4130*/  LDG.E.U8 R157, desc[UR36][R10.64+0x69] ;  /* 0x000069240a9d7981 */ /* 0x004e64000c1e1100 */
[----:B-1----:R-:W-:-:S05]  /*4140*/  PRMT R3, R157, 0x8880, RZ ;  /* 0x000088809d037816 */ /* 0x002fca00000000ff */
[----:B------:R-:W-:-:S07]  /*4150*/  IMAD R12, R3, R156, RZ ;  /* 0x0000009c030c7224 */ /* 0x000fce00078e02ff */
.L_x_148:
[----:B------:R-:W-:Y:S05]  /*4160*/  BSYNC B1 ;  /* 0x0000000000017941 */ /* 0x000fea0003800000 */
.L_x_147:
[----:B------:R-:W-:Y:S01]  /*4170*/  @!P3 IMAD R79, R79, R155, R12 ;  /* 0x0000009b4f4fb224 */ /* 0x000fe200078e020c */
[----:B------:R-:W-:Y:S04]  /*4180*/  BSSY B1, `(.L_x_149) ;  /* 0x0000006000017945 */ /* 0x000fe80003800000 */
[----:B------:R0:W-:Y:S01]  /*4190*/  @!P3 STG.E.U8 desc[UR36][R6.64+0x69], R79 ;  /* 0x0000694f0600b986 */ /* 0x0001e2000c101124 */
[----:B------:R-:W-:Y:S05]  /*41a0*/  @P5 BRA `(.L_x_150) ;  /* 0x00000000000c5947 */ /* 0x000fea0003800000 */
[----:B--2---:R-:W1:Y:S02]  /*41b0*/  LDG.E.U8 R157, desc[UR36][R8.64+0x70] ;  /* 0x00007024089d7981 */ /* 0x004e64000c1e1100 */
[----:B-1----:R-:W-:-:S05]  /*41c0*/  PRMT R3, R157, 0x8880, RZ ;  /* 0x000088809d037816 */ /* 0x002fca00000000ff */
[----:B------:R-:W-:-:S07]  /*41d0*/  IMAD R12, R3, R156, RZ ;  /* 0x0000009c030c7224 */ /* 0x000fce00078e02ff */
.L_x_150:
[----:B------:R-:W-:Y:S05]  /*41e0*/  BSYNC B1 ;  /* 0x0000000000017941 */ /* 0x000fea0003800000 */
.L_x_149:
[----:B-1----:R-:W-:Y:S01]  /*41f0*/  @!P5 IMAD R3, R80, R155, R12 ;  /* 0x0000009b5003d224 */ /* 0x002fe200078e020c */
[----:B------:R-:W-:Y:S04]  /*4200*/  BSSY B1, `(.L_x_151) ;  /* 0x0000006000017945 */ /* 0x000fe80003800000 */
[----:B------:R1:W-:Y:S01]  /*4210*/  @!P5 STG.E.U8 desc[UR36][R4.64+0x70], R3 ;  /* 0x000070030400d986 */ /* 0x0003e2000c101124 */
[----:B------:R-:W-:Y:S05]  /*4220*/  @P2 BRA `(.L_x_152) ;  /* 0x00000000000c2947 */ /* 0x000fea0003800000 */
[----:B--2---:R-:W1:Y:S02]  /*4230*/  LDG.E.U8 R157, desc[UR36][R8.64+0x71] ;  /* 0x00007124089d7981 */ /* 0x004e64000c1e1100 */
[----:B-1----:R-:W-:-:S05]  /*4240*/  PRMT R3, R157, 0x8880, RZ ;  /* 0x000088809d037816 */ /* 0x002fca00000000ff */
[----:B------:R-:W-:-:S07]  /*4250*/  IMAD R12, R3, R156, RZ ;  /* 0x0000009c030c7224 */ /* 0x000fce00078e02ff */
.L_x_152:
[----:B------:R-:W-:Y:S05]  /*4260*/  BSYNC B1 ;  /* 0x0000000000017941 */ /* 0x000fea0003800000 */
.L_x_151:
        /* <DEDUP_REMOVED lines=11> */
.L_x_154:
[----:B------:R-:W-:Y:S05]  /*4320*/  BSYNC B1 ;  /* 0x0000000000017941 */ /* 0x000fea0003800000 */
.L_x_153:
[----:B-1----:R-:W-:Y:S01]  /*4330*/  @!P4 IMAD R3, R82, R155, R12 ;  /* 0x0000009b5203c224 */ /* 0x002fe200078e020c */
[----:B------:R-:W-:Y:S04]  /*4340*/  BSSY B1, `(.L_x_155) ;  /* 0x0000006000017945 */ /* 0x000fe80003800000 */
[----:B------:R1:W-:Y:S01]  /*4350*/  @!P4 STG.E.U8 desc[UR36][R6.64+0x70], R3 ;  /* 0x000070030600c986 */ /* 0x0003e2000c101124 */
[----:B------:R-:W-:Y:S05]  /*4360*/  @P3 BRA `(.L_x_156) ;  /* 0x00000000000c3947 */ /* 0x000fea0003800000 */
[----:B--2---:R-:W1:Y:S02]  /*4370*/  LDG.E.U8 R157, desc[UR36][R10.64+0x71] ;  /* 0x000071240a9d7981 */ /* 0x004e64000c1e1100 */
[----:B-1----:R-:W-:-:S05]  /*4380*/  PRMT R3, R157, 0x8880, RZ ;  /* 0x000088809d037816 */ /* 0x002fca00000000ff */
[----:B------:R-:W-:-:S07]  /*4390*/  IMAD R12, R3, R156, RZ ;  /* 0x0000009c030c7224 */ /* 0x000fce00078e02ff */
.L_x_156:
[----:B------:R-:W-:Y:S05]  /*43a0*/  BSYNC B1 ;  /* 0x0000000000017941 */ /* 0x000fea0003800000 */
.L_x_155:
[----:B------:R-:W-:Y:S01]  /*43b0*/  @!P3 IMAD R83, R83, R155, R12 ;  /* 0x0000009b5353b224 */ /* 0x000fe200078e020c */
[----:B------:R-:W-:Y:S04]  /*43c0*/  BSSY B1, `(.L_x_157) ;  /* 0x0000006000017945 */ /* 0x000fe80003800000 */
[----:B------:R0:W-:Y:S01]  /*43d0*/  @!P3 STG.E.U8 desc[UR36][R6.64+0x71], R83 ;  /* 0x000071530600b986 */ /* 0x0001e2000c101124 */
[----:B------:R-:W-:Y:S05]  /*43e0*/  @P5 BRA `(.L_x_158) ;  /* 0x00000000000c5947 */ /* 0x000fea0003800000 */
[----:B--2---:R-:W1:Y:S02]  /*43f0*/  LDG.E.U8 R157, desc[UR36][R8.64+0x78] ;  /* 0x00007824089d7981 */ /* 0x004e64000c1e1100 */
[----:B-1----:R-:W-:-:S05]  /*4400*/  PRMT R3, R157, 0x8880, RZ ;  /* 0x000088809d037816 */ /* 0x002fca00000000ff */
[----:B------:R-:W-:-:S07]  /*4410*/  IMAD R12, R3, R156, RZ ;  /* 0x0000009c030c7224 */ /* 0x000fce00078e02ff */
.L_x_158:
[----:B------:R-:W-:Y:S05]  /*4420*/  BSYNC B1 ;  /* 0x0000000000017941 */ /* 0x000fea0003800000 */
.L_x_157:
[----:B-1----:R-:W-:Y:S01]  /*4430*/  @!P5 IMAD R3, R84, R155, R12 ;  /* 0x0000009b5403d224 */ /* 0x002fe200078e020c */
[----:B------:R-:W-:Y:S04]  /*4440*/  BSSY B1, `(.L_x_159) ;  /* 0x0000006000017945 */ /* 0x000fe80003800000 */
[----:B------:R1:W-:Y:S01]  /*4450*/  @!P5 STG.E.U8 desc[UR36][R4.64+0x78], R3 ;  /* 0x000078030400d986 */ /* 0x0003e2000c101124 */
[----:B------:R-:W-:Y:S05]  /*4460*/  @P2 BRA `(.L_x_160) ;  /* 0x00000000000c2947 */ /* 0x000fea0003800000 */
[----:B--2---:R-:W1:Y:S02]  /*4470*/  LDG.E.U8 R157, desc[UR36][R8.64+0x79] ;  /* 0x00007924089d7981 */ /* 0x004e64000c1e1100 */
[----:B-1----:R-:W-:-:S05]  /*4480*/  PRMT R3, R157, 0x8880, RZ ;  /* 0x000088809d037816 */ /* 0x002fca00000000ff */
[----:B------:R-:W-:-:S07]  /*4490*/  IMAD R12, R3, R156, RZ ;  /* 0x0000009c030c7224 */ /* 0x000fce00078e02ff */
.L_x_160:
[----:B------:R-:W-:Y:S05]  /*44a0*/  BSYNC B1 ;  /* 0x0000000000017941 */ /* 0x000fea0003800000 */
.L_x_159:
        /* <DEDUP_REMOVED lines=11> */
.L_x_162:
[----:B------:R-:W-:Y:S05]  /*4560*/  BSYNC B1 ;  /* 0x0000000000017941 */ /* 0x000fea0003800000 */
.L_x_161:
[----:B-1----:R-:W-:Y:S01]  /*4570*/  @!P4 IMAD R3, R86, R155, R12 ;  /* 0x0000009b5603c224 */ /* 0x002fe200078e020c */
[----:B------:R-:W-:Y:S04]  /*4580*/  BSSY B1, `(.L_x_163) ;  /* 0x0000006000017945 */ /* 0x000fe80003800000 */
[----:B------:R1:W-:Y:S01]  /*4590*/  @!P4 STG.E.U8 desc[UR36][R6.64+0x78], R3 ;  /* 0x000078030600c986 */ /* 0x0003e2000c101124 */
[----:B------:R-:W-:Y:S05]  /*45a0*/  @P3 BRA `(.L_x_164) ;  /* 0x00000000000c3947 */ /* 0x000fea0003800000 */
[----:B--2---:R-:W1:Y:S02]  /*45b0*/  LDG.E.U8 R157, desc[UR36][R10.64+0x79] ;  /* 0x000079240a9d7981 */ /* 0x004e64000c1e1100 */
[----:B-1----:R-:W-:-:S05]  /*45c0*/  PRMT R3, R157, 0x8880, RZ ;  /* 0x000088809d037816 */ /* 0x002fca00000000ff */
[----:B------:R-:W-:-:S07]  /*45d0*/  IMAD R12, R3, R156, RZ ;  /* 0x0000009c030c7224 */ /* 0x000fce00078e02ff */
.L_x_164:
[----:B------:R-:W-:Y:S05]  /*45e0*/  BSYNC B1 ;  /* 0x0000000000017941 */ /* 0x000fea0003800000 */
.L_x_163:
[----:B------:R-:W-:Y:S01]  /*45f0*/  @!P3 IMAD R87, R87, R155, R12 ;  /* 0x0000009b5757b224 */ /* 0x000fe200078e020c */
[----:B------:R-:W-:Y:S04]  /*4600*/  BSSY B1, `(.L_x_165) ;  /* 0x0000006000017945 */ /* 0x000fe80003800000 */
[----:B------:R0:W-:Y:S01]  /*4610*/  @!P3 STG.E.U8 desc[UR36][R6.64+0x79], R87 ;  /* 0x000079570600b986 */ /* 0x0001e2000c101124 */
[----:B------:R-:W-:Y:S05]  /*4620*/  @P5 BRA `(.L_x_166) ;  /* 0x00000000000c5947 */ /* 0x000fea0003800000 */
[----:B--2---:R-:W1:Y:S02]  /*4630*/  LDG.E.U8 R157, desc[UR36][R8.64+0x80] ;  /* 0x00008024089d7981 */ /* 0x004e64000c1e1100 */
[----:B-1----:R-:W-:-:S05]  /*4640*/  PRMT R3, R157, 0x8880, RZ ;  /* 0x000088809d037816 */ /* 0x002fca00000000ff */
[----:B------:R-:W-:-:S07]  /*4650*/  IMAD R12, R3, R156, RZ ;  /* 0x0000009c030c7224 */ /* 0x000fce00078e02ff */
.L_x_166:
[----:B------:R-:W-:Y:S05]  /*4660*/  BSYNC B1 ;  /* 0x0000000000017941 */ /* 0x000fea0003800000 */
.L_x_165:
[----:B-1----:R-:W-:Y:S01]  /*4670*/  @!P5 IMAD R3, R88, R155, R12 ;  /* 0x0000009b5803d224 */ /* 0x002fe200078e020c */
[----:B------:R-:W-:Y:S04]  /*4680*/  BSSY B1, `(.L_x_167) ;  /* 0x0000006000017945 */ /* 0x000fe80003800000 */
[----:B------:R1:W-:Y:S01]  /*4690*/  @!P5 STG.E.U8 desc[UR36][R4.64+0x80], R3 ;  /* 0x000080030400d986 */ /* 0x0003e2000c101124 */
[----:B------:R-:W-:Y:S05]  /*46a0*/  @P2 BRA `(.L_x_168) ;  /* 0x00000000000c2947 */ /* 0x000fea0003800000 */
[----:B--2---:R-:W1:Y:S02]  /*46b0*/  LDG.E.U8 R157, desc[UR36][R8.64+0x81] ;  /* 0x00008124089d7981 */ /* 0x004e64000c1e1100 */
[----:B-1----:R-:W-:-:S05]  /*46c0*/  PRMT R3, R157, 0x8880, RZ ;  /* 0x000088809d037816 */ /* 0x002fca00000000ff */
[----:B------:R-:W-:-:S07]  /*46d0*/  IMAD R12, R3, R156, RZ ;  /* 0x0000009c030c7224 */ /* 0x000fce00078e02ff */
.L_x_168:
[----:B------:R-:W-:Y:S05]  /*46e0*/  BSYNC B1 ;  /* 0x0000000000017941 */ /* 0x000fea0003800000 */
.L_x_167:
        /* <DEDUP_REMOVED lines=11> */
.L_x_170:
[----:B------:R-:W-:Y:S05]  /*47a0*/  BSYNC B1 ;  /* 0x0000000000017941 */ /* 0x000fea0003800000 */
.L_x_169:
[----:B-1----:R-:W-:Y:S01]  /*47b0*/  @!P4 IMAD R3, R90, R155, R12 ;  /* 0x0000009b5a03c224 */ /* 0x002fe200078e020c */
[----:B------:R-:W-:Y:S04]  /*47c0*/  BSSY B1, `(.L_x_171) ;  /* 0x0000006000017945 */ /* 0x000fe80003800000 */
[----:B------:R1:W-:Y:S01]  /*47d0*/  @!P4 STG.E.U8 desc[UR36][R6.64+0x80], R3 ;  /* 0x000080030600c986 */ /* 0x0003e2000c101124 */
[----:B------:R-:W-:Y:S05]  /*47e0*/  @P3 BRA `(.L_x_172) ;  /* 0x00000000000c3947 */ /* 0x000fea0003800000 */
[----:B--2---:R-:W1:Y:S02]  /*47f0*/  LDG.E.U8 R157, desc[UR36][R10.64+0x81] ;  /* 0x000081240a9d7981 */ /* 0x004e64000c1e1100 */
[----:B-1----:R-:W-:-:S05]  /*4800*/  PRMT R3, R157, 0x8880, RZ ;  /* 0x000088809d037816 */ /* 0x002fca00000000ff */
[----:B------:R-:W-:-:S07]  /*4810*/  IMAD R12, R3, R156, RZ ;  /* 0x0000009c030c7224 */ /* 0x000fce00078e02ff */
.L_x_172:
[----:B------:R-:W-:Y:S05]  /*4820*/  BSYNC B1 ;  /* 0x0000000000017941 */ /* 0x000fea0003800000 */
.L_x_171:
[----:B------:R-:W-:Y:S01]  /*4830*/  @!P3 IMAD R91, R91, R155, R12 ;  /* 0x0000009b5b5bb224 */ /* 0x000fe200078e020c */
[----:B------:R-:W-:Y:S04]  /*4840*/  BSSY B1, `(.L_x_173) ;  /* 0x0000006000017945 */ /* 0x000fe80003800000 */
[----:B------:R0:W-:Y:S01]  /*4850*/  @!P3 STG.E.U8 desc[UR36][R6.64+0x81], R91 ;  /* 0x0000815b0600b986 */ /* 0x0001e2000c101124 */
[----:B------:R-:W-:Y:S05]  /*4860*/  @P5 BRA `(.L_x_174) ;  /* 0x00000000000c5947 */ /* 0x000fea0003800000 */
[----:B--2---:R-:W1:Y:S02]  /*4870*/  LDG.E.U8 R157, desc[UR36][R8.64+0x88] ;  /* 0x00008824089d7981 */ /* 0x004e64000c1e1100 */
[----:B-1----:R-:W-:-:S05]  /*4880*/  PRMT R3, R157, 0x8880, RZ ;  /* 0x000088809d037816 */ /* 0x002fca00000000ff */
[----:B------:R-:W-:-:S07]  /*4890*/  IMAD R12, R3, R156, RZ ;  /* 0x0000009c030c7224 */ /* 0x000fce00078e02ff */
.L_x_174:
[----:B------:R-:W-:Y:S05]  /*48a0*/  BSYNC B1 ;  /* 0x0000000000017941 */ /* 0x000fea0003800000 */
.L_x_173:
[----:B-1----:R-:W-:Y:S01]  /*48b0*/  @!P5 IMAD R3, R92, R155, R12 ;  /* 0x0000009b5c03d224 */ /* 0x002fe200078e020c */
[----:B------:R-:W-:Y:S04]  /*48c0*/  BSSY B1, `(.L_x_175) ;  /* 0x0000006000017945 */ /* 0x000fe80003800000 */
[----:B------:R1:W-:Y:S01]  /*48d0*/  @!P5 STG.E.U8 desc[UR36][R4.64+0x88], R3 ;  /* 0x000088030400d986 */ /* 0x0003e2000c101124 */
[----:B------:R-:W-:Y:S05]  /*48e0*/  @P2 BRA `(.L_x_176) ;  /* 0x00000000000c2947 */ /* 0x000fea0003800000 */
[----:B--2---:R-:W1:Y:S02]  /*48f0*/  LDG.E.U8 R157, desc[UR36][R8.64+0x89] ;  /* 0x00008924089d7981 */ /* 0x004e64000c1e1100 */
[----:B-1----:R-:W-:-:S05]  /*4900*/  PRMT R3, R157, 0x8880, RZ ;  /* 0x000088809d037816 */ /* 0x002fca00000000ff */
[----:B------:R-:W-:-:S07]  /*4910*/  IMAD R12, R3, R156, RZ ;  /* 0x0000009c030c7224 */ /* 0x000fce00078e02ff */
.L_x_176:
[----:B------:R-:W-:Y:S05]  /*4920*/  BSYNC B1 ;  /* 0x0000000000017941 */ /* 0x000fea0003800000 */
.L_x_175:
        /* <DEDUP_REMOVED lines=11> */
.L_x_178:
[----:B------:R-:W-:Y:S05]  /*49e0*/  BSYNC B1 ;  /* 0x0000000000017941 */ /* 0x000fea0003800000 */
.L_x_177:
[----:B-1----:R-:W-:Y:S01]  /*49f0*/  @!P4 IMAD R3, R94, R155, R12 ;  /* 0x0000009b5e03c224 */ /* 0x002fe200078e020c */
[----:B------:R-:W-:Y:S04]  /*4a00*/  BSSY B1, `(.L_x_179) ;  /* 0x0000006000017945 */ /* 0x000fe80003800000 */
[----:B------:R1:W-:Y:S01]  /*4a10*/  @!P4 STG.E.U8 desc[UR36][R6.64+0x88], R3 ;  /* 0x000088030600c986 */ /* 0x0003e2000c101124 */
[----:B------:R-:W-:Y:S05]  /*4a20*/  @P3 BRA `(.L_x_180) ;  /* 0x00000000000c3947 */ /* 0x000fea0003800000 */
[----:B--2---:R-:W1:Y:S02]  /*4a30*/  LDG.E.U8 R157, desc[UR36][R10.64+0x89] ;  /* 0x000089240a9d7981 */ /* 0x004e64000c1e1100 */
[----:B-1----:R-:W-:-:S05]  /*4a40*/  PRMT R3, R157, 0x8880, RZ ;  /* 0x000088809d037816 */ /* 0x002fca00000000ff */
[----:B------:R-:W-:-:S07]  /*4a50*/  IMAD R12, R3, R156, RZ ;  /* 0x0000009c030c7224 */ /* 0x000fce00078e02ff */
.L_x_180:
[----:B------:R-:W-:Y:S05]  /*4a60*/  BSYNC B1 ;  /* 0x0000000000017941 */ /* 0x000fea0003800000 */
.L_x_179:
[----:B------:R-:W-:Y:S01]  /*4a70*/  @!P3 IMAD R95, R95, R155, R12 ;  /* 0x0000009b5f5fb224 */ /* 0x000fe200078e020c */
[----:B------:R-:W-:Y:S04]  /*4a80*/  BSSY B1, `(.L_x_181) ;  /* 0x0000006000017945 */ /* 0x000fe80003800000 */
[----:B------:R0:W-:Y:S01]  /*4a90*/  @!P3 STG.E.U8 desc[UR36][R6.64+0x89], R95 ;  /* 0x0000895f0600b986 */ /* 0x0001e2000c101124 */
[----:B------:R-:W-:Y:S05]  /*4aa0*/  @P5 BRA `(.L_x_182) ;  /* 0x00000000000c5947 */ /* 0x000fea0003800000 */
[----:B--2---:R-:W1:Y:S02]  /*4ab0*/  LDG.E.U8 R157, desc[UR36][R8.64+0x90] ;  /* 0x00009024089d7981 */ /* 0x004e64000c1e1100 */
[----:B-1----:R-:W-:-:S05]  /*4ac0*/  PRMT R3, R157, 0x8880, RZ ;  /* 0x000088809d037816 */ /* 0x002fca00000000ff */
[----:B------:R-:W-:-:S07]  /*4ad0*/  IMAD R12, R3, R156, RZ ;  /* 0x0000009c030c7224 */ /* 0x000fce00078e02ff */
.L_x_182:
[----:B------:R-:W-:Y:S05]  /*4ae0*/  BSYNC B1 ;  /* 0x0000000000017941 */ /* 0x000fea0003800000 */
.L_x_181:
[----:B-1----:R-:W-:Y:S01]  /*4af0*/  @!P5 IMAD R3, R96, R155, R12 ;  /* 0x0000009b6003d224 */ /* 0x002fe200078e020c */
[----:B------:R-:W-:Y:S04]  /*4b00*/  BSSY B1, `(.L_x_183) ;  /* 0x0000006000017945 */ /* 0x000fe80003800000 */
[----:B------:R1:W-:Y:S01]  /*4b10*/  @!P5 STG.E.U8 desc[UR36][R4.64+0x90], R3 ;  /* 0x000090030400d986 */ /* 0x0003e2000c101124 */
[----:B------:R-:W-:Y:S05]  /*4b20*/  @P2 BRA `(.L_x_184) ;  /* 0x00000000000c2947 */ /* 0x000fea0003800000 */
[----:B--2---:R-:W1:Y:S02]  /*4b30*/  LDG.E.U8 R157, desc[UR36][R8.64+0x91] ;  /* 0x00009124089d7981 */ /* 0x004e64000c1e1100 */
[----:B-1----:R-:W-:-:S05]  /*4b40*/  PRMT R3, R157, 0x8880, RZ ;  /* 0x000088809d037816 */ /* 0x002fca00000000ff */
[----:B------:R-:W-:-:S07]  /*4b50*/  IMAD R12, R3, R156, RZ ;  /* 0x0000009c030c7224 */ /* 0x000fce00078e02ff */
.L_x_184:
[----:B------:R-:W-:Y:S05]  /*4b60*/  BSYNC B1 ;  /* 0x0000000000017941 */ /* 0x000fea0003800000 */
.L_x_183:
        /* <DEDUP_REMOVED lines=11> */
.L_x_186:
[----:B------:R-:W-:Y:S05]  /*4c20*/  BSYNC B1 ;  /* 0x0000000000017941 */ /* 0x000fea0003800000 */
.L_x_185:
[----:B-1----:R-:W-:Y:S01]  /*4c30*/  @!P4 IMAD R3, R98, R155, R12 ;  /* 0x0000009b6203c224 */ /* 0x002fe200078e020c */
[----:B------:R-:W-:Y:S04]  /*4c40*/  BSSY B1, `(.L_x_187) ;  /* 0x0000006000017945 */ /* 0x000fe80003800000 */
[----:B------:R1:W-:Y:S01]  /*4c50*/  @!P4 STG.E.U8 desc[UR36][R6.64+0x90], R3 ;  /* 0x000090030600c986 */ /* 0x0003e2000c101124 */
[----:B------:R-:W-:Y:S05]  /*4c60*/  @P3 BRA `(.L_x_188) ;  /* 0x00000000000c3947 */ /* 0x000fea0003800000 */
[----:B--2---:R-:W1:Y:S02]  /*4c70*/  LDG.E.U8 R157, desc[UR36][R10.64+0x91] ;  /* 0x000091240a9d7981 */ /* 0x004e64000c1e1100 */
[----:B-1----:R-:W-:-:S05]  /*4c80*/  PRMT R3, R157, 0x8880, RZ ;  /* 0x000088809d037816 */ /* 0x002fca00000000ff */
[----:B------:R-:W-:-:S07]  /*4c90*/  IMAD R12, R3, R156, RZ ;  /* 0x0000009c030c7224 */ /* 0x000fce00078e02ff */
.L_x_188:
[----:B------:R-:W-:Y:S05]  /*4ca0*/  BSYNC B1 ;  /* 0x0000000000017941 */ /* 0x000fea0003800000 */
.L_x_187:
[----:B------:R-:W-:Y:S01]  /*4cb0*/  @!P3 IMAD R99, R99, R155, R12 ;  /* 0x0000009b6363b224 */ /* 0x000fe200078e020c */
[----:B------:R-:W-:Y:S04]  /*4cc0*/  BSSY B1, `(.L_x_189) ;  /* 0x0000006000017945 */ /* 0x000fe80003800000 */
[----:B------:R0:W-:Y:S01]  /*4cd0*/  @!P3 STG.E.U8 desc[UR36][R6.64+0x91], R99 ;  /* 0x000091630600b986 */ /* 0x0001e2000c101124 */
[----:B------:R-:W-:Y:S05]  /*4ce0*/  @P5 BRA `(.L_x_190) ;  /* 0x00000000000c5947 */ /* 0x000fea0003800000 */
[----:B--2---:R-:W1:Y:S02]  /*4cf0*/  LDG.E.U8 R157, desc[UR36][R8.64+0x98] ;  /* 0x00009824089d7981 */ /* 0x004e64000c1e1100 */
[----:B-1----:R-:W-:-:S05]  /*4d00*/  PRMT R3, R157, 0x8880, RZ ;  /* 0x000088809d037816 */ /* 0x002fca00000000ff */
[----:B------:R-:W-:-:S07]  /*4d10*/  IMAD R12, R3, R156, RZ ;  /* 0x0000009c030c7224 */ /* 0x000fce00078e02ff */
.L_x_190:
[----:B------:R-:W-:Y:S05]  /*4d20*/  BSYNC B1 ;  /* 0x0000000000017941 */ /* 0x000fea0003800000 */
.L_x_189:
[----:B-1----:R-:W-:Y:S01]  /*4d30*/  @!P5 IMAD R3, R100, R155, R12 ;  /* 0x0000009b6403d224 */ /* 0x002fe200078e020c */
[----:B------:R-:W-:Y:S04]  /*4d40*/  BSSY B1, `(.L_x_191) ;  /* 0x0000006000017945 */ /* 0x000fe80003800000 */
[----:B------:R1:W-:Y:S01]  /*4d50*/  @!P5 STG.E.U8 desc[UR36][R4.64+0x98], R3 ;  /* 0x000098030400d986 */ /* 0x0003e2000c101124 */
[----:B------:R-:W-:Y:S05]  /*4d60*/  @P2 BRA `(.L_x_192) ;  /* 0x00000000000c2947 */ /* 0x000fea0003800000 */
[----:B--2---:R-:W1:Y:S02]  /*4d70*/  LDG.E.U8 R157, desc[UR36][R8.64+0x99] ;  /* 0x00009924089d7981 */ /* 0x004e64000c1e1100 */
[----:B-1----:R-:W-:-:S05]  /*4d80*/  PRMT R3, R157, 0x8880, RZ ;  /* 0x000088809d037816 */ /* 0x002fca00000000ff */
[----:B------:R-:W-:-:S07]  /*4d90*/  IMAD R12, R3, R156, RZ ;  /* 0x0000009c030c7224 */ /* 0x000fce00078e02ff */
.L_x_192:
[----:B------:R-:W-:Y:S05]  /*4da0*/  BSYNC B1 ;  /* 0x0000000000017941 */ /* 0x000fea0003800000 */
.L_x_191:
        /* <DEDUP_REMOVED lines=11> */
.L_x_194:
[----:B------:R-:W-:Y:S05]  /*4e60*/  BSYNC B1 ;  /* 0x0000000000017941 */ /* 0x000fea0003800000 */
.L_x_193:
[----:B-1----:R-:W-:Y:S01]  /*4e70*/  @!P4 IMAD R3, R102, R155, R12 ;  /* 0x0000009b6603c224 */ /* 0x002fe200078e020c */
[----:B------:R-:W-:Y:S04]  /*4e80*/  BSSY B1, `(.L_x_195) ;  /* 0x0000006000017945 */ /* 0x000fe80003800000 */
[----:B------:R1:W-:Y:S01]  /*4e90*/  @!P4 STG.E.U8 desc[UR36][R6.64+0x98], R3 ;  /* 0x000098030600c986 */ /* 0x0003e2000c101124 */
[----:B------:R-:W-:Y:S05]  /*4ea0*/  @P3 BRA `(.L_x_196) ;  /* 0x00000000000c3947 */ /* 0x000fea0003800000 */
[----:B--2---:R-:W1:Y:S02]  /*4eb0*/  LDG.E.U8 R157, desc[UR36][R10.64+0x99] ;  /* 0x000099240a9d7981 */ /* 0x004e64000c1e1100 */
[----:B-1----:R-:W-:-:S05]  /*4ec0*/  PRMT R3, R157, 0x8880, RZ ;  /* 0x000088809d037816 */ /* 0x002fca00000000ff */
[----:B------:R-:W-:-:S07]  /*4ed0*/  IMAD R12, R3, R156, RZ ;  /* 0x0000009c030c7224 */ /* 0x000fce00078e02ff */
.L_x_196:
[----:B------:R-:W-:Y:S05]  /*4ee0*/  BSYNC B1 ;  /* 0x0000000000017941 */ /* 0x000fea0003800000 */
.L_x_195:
[----:B------:R-:W-:Y:S01]  /*4ef0*/  @!P3 IMAD R103, R103, R155, R12 ;  /* 0x0000009b6767b224 */ /* 0x000fe200078e020c */
[----:B------:R-:W-:Y:S04]  /*4f00*/  BSSY B1, `(.L_x_197) ;  /* 0x0000006000017945 */ /* 0x000fe80003800000 */
[----:B------:R0:W-:Y:S01]  /*4f10*/  @!P3 STG.E.U8 desc[UR36][R6.64+0x99], R103 ;  /* 0x000099670600b986 */ /* 0x0001e2000c101124 */
[----:B------:R-:W-:Y:S05]  /*4f20*/  @P5 BRA `(.L_x_198) ;  /* 0x00000000000c5947 */ /* 0x000fea0003800000 */
[----:B--2---:R-:W1:Y:S02]  /*4f30*/  LDG.E.U8 R157, desc[UR36][R8.64+0xa0] ;  /* 0x0000a024089d7981 */ /* 0x004e64000c1e1100 */
[----:B-1----:R-:W-:-:S05]  /*4f40*/  PRMT R3, R157, 0x8880, RZ ;  /* 0x000088809d037816 */ /* 0x002fca00000000ff */
[----:B------:R-:W-:-:S07]  /*4f50*/  IMAD R12, R3, R156, RZ ;  /* 0x0000009c030c7224 */ /* 0x000fce00078e02ff */
.L_x_198:
[----:B------:R-:W-:Y:S05]  /*4f60*/  BSYNC B1 ;  /* 0x0000000000017941 */ /* 0x000fea0003800000 */
.L_x_197:
[----:B-1----:R-:W-:Y:S01]  /*4f70*/  @!P5 IMAD R3, R104, R155, R12 ;  /* 0x0000009b6803d224 */ /* 0x002fe200078e020c */
[----:B------:R-:W-:Y:S04]  /*4f80*/  BSSY B1, `(.L_x_199) ;  /* 0x0000006000017945 */ /* 0x000fe80003800000 */
[----:B------:R1:W-:Y:S01]  /*4f90*/  @!P5 STG.E.U8 desc[UR36][R4.64+0xa0], R3 ;  /* 0x0000a0030400d986 */ /* 0x0003e2000c101124 */
[----:B------:R-:W-:Y:S05]  /*4fa0*/  @P2 BRA `(.L_x_200) ;  /* 0x00000000000c2947 */ /* 0x000fea0003800000 */
[----:B--2---:R-:W1:Y:S02]  /*4fb0*/  LDG.E.U8 R157, desc[UR36][R8.64+0xa1] ;  /* 0x0000a124089d7981 */ /* 0x004e64000c1e1100 */
[----:B-1----:R-:W-:-:S05]  /*4fc0*/  PRMT R3, R157, 0x8880, RZ ;  /* 0x000088809d037816 */ /* 0x002fca00000000ff */
[----:B------:R-:W-:-:S07]  /*4fd0*/  IMAD R12, R3, R156, RZ ;  /* 0x0000009c030c7224 */ /* 0x000fce00078e02ff */
.L_x_200:
[----:B------:R-:W-:Y:S05]  /*4fe0*/  BSYNC B1 ;  /* 0x0000000000017941 */ /* 0x000fea0003800000 */
.L_x_199:
        /* <DEDUP_REMOVED lines=11> */
.L_x_202:
[----:B------:R-:W-:Y:S05]  /*50a0*/  BSYNC B1 ;  /* 0x0000000000017941 */ /* 0x000fea0003800000 */
.L_x_201:
[----:B-1----:R-:W-:Y:S01]  /*50b0*/  @!P4 IMAD R3, R106, R155, R12 ;  /* 0x0000009b6a03c224 */ /* 0x002fe200078e020c */
[----:B------:R-:W-:Y:S04]  /*50c0*/  BSSY B1, `(.L_x_203) ;  /* 0x0000006000017945 */ /* 0x000fe80003800000 */
[----:B------:R1:W-:Y:S01]  /*50d0*/  @!P4 STG.E.U8 desc[UR36][R6.64+0xa0], R3 ;  /* 0x0000a0030600c986 */ /* 0x0003e2000c101124 */
[----:B------:R-:W-:Y:S05]  /*50e0*/  @P3 BRA `(.L_x_204) ;  /* 0x00000000000c3947 */ /* 0x000fea0003800000 */
[----:B--2---:R-:W1:Y:S02]  /*50f0*/  LDG.E.U8 R157, desc[UR36][R10.64+0xa1] ;  /* 0x0000a1240a9d7981 */ /* 0x004e64000c1e1100 */
[----:B-1----:R-:W-:-:S05]  /*5100*/  PRMT R3, R157, 0x8880, RZ ;  /* 0x000088809d037816 */ /* 0x002fca00000000ff */
[----:B------:R-:W-:-:S07]  /*5110*/  IMAD R12, R3, R156, RZ ;  /* 0x0000009c030c7224 */ /* 0x000fce00078e02ff */
.L_x_204:
[----:B------:R-:W-:Y:S05]  /*5120*/  BSYNC B1 ;  /* 0x0000000000017941 */ /* 0x000fea0003800000 */
.L_x_203:
[----:B------:R-:W-:Y:S01]  /*5130*/  @!P3 IMAD R107, R107, R155, R12 ;  /* 0x0000009b6b6bb224 */ /* 0x000fe200078e020c */
[----:B------:R-:W-:Y:S04]  /*5140*/  BSSY B1, `(.L_x_205) ;  /* 0x0000006000017945 */ /* 0x000fe80003800000 */
[----:B------:R0:W-:Y:S01]  /*5150*/  @!P3 STG.E.U8 desc[UR36][R6.64+0xa1], R107 ;  /* 0x0000a16b0600b986 */ /* 0x0001e2000c101124 */
[----:B------:R-:W-:Y:S05]  /*5160*/  @P5 BRA `(.L_x_206) ;  /* 0x00000000000c5947 */ /* 0x000fea0003800000 */
[----:B--2---:R-:W1:Y:S02]  /*5170*/  LDG.E.U8 R157, desc[UR36][R8.64+0xa8] ;  /* 0x0000a824089d7981 */ /* 0x004e64000c1e1100 */
[----:B-1----:R-:W-:-:S05]  /*5180*/  PRMT R3, R157, 0x8880, RZ ;  /* 0x000088809d037816 */ /* 0x002fca00000000ff */
[----:B------:R-:W-:-:S07]  /*5190*/  IMAD R12, R3, R156, RZ ;  /* 0x0000009c030c7224 */ /* 0x000fce00078e02ff */
.L_x_206:
[----:B------:R-:W-:Y:S05]  /*51a0*/  BSYNC B1 ;  /* 0x0000000000017941 */ /* 0x000fea0003800000 */
.L_x_205:
[----:B-1----:R-:W-:Y:S01]  /*51b0*/  @!P5 IMAD R3, R108, R155, R12 ;  /* 0x0000009b6c03d224 */ /* 0x002fe200078e020c */
[----:B------:R-:W-:Y:S04]  /*51c0*/  BSSY B1, `(.L_x_207) ;  /* 0x0000006000017945 */ /* 0x000fe80003800000 */
[----:B------:R1:W-:Y:S01]  /*51d0*/  @!P5 STG.E.U8 desc[UR36][R4.64+0xa8], R3 ;  /* 0x0000a8030400d986 */ /* 0x0003e2000c101124 */
[----:B------:R-:W-:Y:S05]  /*51e0*/  @P2 BRA `(.L_x_208) ;  /* 0x00000000000c2947 */ /* 0x000fea0003800000 */
[----:B--2---:R-:W1:Y:S02]  /*51f0*/  LDG.E.U8 R157, desc[UR36][R8.64+0xa9] ;  /* 0x0000a924089d7981 */ /* 0x004e64000c1e1100 */
[----:B-1----:R-:W-:-:S05]  /*5200*/  PRMT R3, R157, 0x8880, RZ ;  /* 0x000088809d037816 */ /* 0x002fca00000000ff */
[----:B------:R-:W-:-:S07]  /*5210*/  IMAD R12, R3, R156, RZ ;  /* 0x0000009c030c7224 */ /* 0x000fce00078e02ff */
.L_x_208:
[----:B------:R-:W-:Y:S05]  /*5220*/  BSYNC B1 ;  /* 0x0000000000017941 */ /* 0x000fea0003800000 */
.L_x_207:
        /* <DEDUP_REMOVED lines=11> */
.L_x_210:
[----:B------:R-:W-:Y:S05]  /*52e0*/  BSYNC B1 ;  /* 0x0000000000017941 */ /* 0x000fea0003800000 */
.L_x_209:
[----:B-1----:R-:W-:Y:S01]  /*52f0*/  @!P4 IMAD R3, R110, R155, R12 ;  /* 0x0000009b6e03c224 */ /* 0x002fe200078e020c */
[----:B------:R-:W-:Y:S04]  /*5300*/  BSSY B1, `(.L_x_211) ;  /* 0x0000006000017945 */ /* 0x000fe80003800000 */
[----:B------:R1:W-:Y:S01]  /*5310*/  @!P4 STG.E.U8 desc[UR36][R6.64+0xa8], R3 ;  /* 0x0000a8030600c986 */ /* 0x0003e2000c101124 */
[----:B------:R-:W-:Y:S05]  /*5320*/  @P3 BRA `(.L_x_212) ;  /* 0x00000000000c3947 */ /* 0x000fea0003800000 */
[----:B--2---:R-:W1:Y:S02]  /*5330*/  LDG.E.U8 R157, desc[UR36][R10.64+0xa9] ;  /* 0x0000a9240a9d7981 */ /* 0x004e64000c1e1100 */
[----:B-1----:R-:W-:-:S05]  /*5340*/  PRMT R3, R157, 0x8880, RZ ;  /* 0x000088809d037816 */ /* 0x002fca00000000ff */
[----:B------:R-:W-:-:S07]  /*5350*/  IMAD R12, R3, R156, RZ ;  /* 0x0000009c030c7224 */ /* 0x000fce00078e02ff */
.L_x_212:
[----:B------:R-:W-:Y:S05]  /*5360*/  BSYNC B1 ;  /* 0x0000000000017941 */ /* 0x000fea0003800000 */
.L_x_211:
[----:B------:R-:W-:Y:S01]  /*5370*/  @!P3 IMAD R111, R111, R155, R12 ;  /* 0x0000009b6f6fb224 */ /* 0x000fe200078e020c */
[----:B------:R-:W-:Y:S04]  /*5380*/  BSSY B1, `(.L_x_213) ;  /* 0x0000006000017945 */ /* 0x000fe80003800000 */
[----:B------:R0:W-:Y:S01]  /*5390*/  @!P3 STG.E.U8 desc[UR36][R6.64+0xa9], R111 ;  /* 0x0000a96f0600b986 */ /* 0x0001e2000c101124 */
[----:B------:R-:W-:Y:S05]  /*53a0*/  @P5 BRA `(.L_x_214) ;  /* 0x00000000000c5947 */ /* 0x000fea0003800000 */
[----:B--2---:R-:W1:Y:S02]  /*53b0*/  LDG.E.U8 R157, desc[UR36][R8.64+0xb0] ;  /* 0x0000b024089d7981 */ /* 0x004e64000c1e1100 */
[----:B-1----:R-:W-:-:S05]  /*53c0*/  PRMT R3, R157, 0x8880, RZ ;  /* 0x000088809d037816 */ /* 0x002fca00000000ff */
[----:B------:R-:W-:-:S07]  /*53d0*/  IMAD R12, R3, R156, RZ ;  /* 0x0000009c030c7224 */ /* 0x000fce00078e02ff */
.L_x_214:
[----:B------:R-:W-:Y:S05]  /*53e0*/  BSYNC B1 ;  /* 0x0000000000017941 */ /* 0x000fea0003800000 */
.L_x_213:
[----:B-1----:R-:W-:Y:S01]  /*53f0*/  @!P5 IMAD R3, R112, R155, R12 ;  /* 0x0000009b7003d224 */ /* 0x002fe200078e020c */
[----:B------:R-:W-:Y:S04]  /*5400*/  BSSY B1, `(.L_x_215) ;  /* 0x0000006000017945 */ /* 0x000fe80003800000 */
[----:B------:R1:W-:Y:S01]  /*5410*/  @!P5 STG.E.U8 desc[UR36][R4.64+0xb0], R3 ;  /* 0x0000b0030400d986 */ /* 0x0003e2000c101124 */
[----:B------:R-:W-:Y:S05]  /*5420*/  @P2 BRA `(.L_x_216) ;  /* 0x00000000000c2947 */ /* 0x000fea0003800000 */
[----:B--2---:R-:W1:Y:S02]  /*5430*/  LDG.E.U8 R157, desc[UR36][R8.64+0xb1] ;  /* 0x0000b124089d7981 */ /* 0x004e64000c1e1100 */
[----:B-1----:R-:W-:-:S05]  /*5440*/  PRMT R3, R157, 0x8880, RZ ;  /* 0x000088809d037816 */ /* 0x002fca00000000ff */
[----:B------:R-:W-:-:S07]  /*5450*/  IMAD R12, R3, R156, RZ ;  /* 0x0000009c030c7224 */ /* 0x000fce00078e02ff */
.L_x_216:
[----:B------:R-:W-:Y:S05]  /*5460*/  BSYNC B1 ;  /* 0x0000000000017941 */ /* 0x000fea0003800000 */
.L_x_215:
        /* <DEDUP_REMOVED lines=11> */
.L_x_218:
[----:B------:R-:W-:Y:S05]  /*5520*/  BSYNC B1 ;  /* 0x0000000000017941 */ /* 0x000fea0003800000 */
.L_x_217:
[----:B-1----:R-:W-:Y:S01]  /*5530*/  @!P4 IMAD R3, R114, R155, R12 ;  /* 0x0000009b7203c224 */ /* 0x002fe200078e020c */
[----:B------:R-:W-:Y:S04]  /*5540*/  BSSY B1, `(.L_x_219) ;  /* 0x0000006000017945 */ /* 0x000fe80003800000 */
[----:B------:R1:W-:Y:S01]  /*5550*/  @!P4 STG.E.U8 desc[UR36][R6.64+0xb0], R3 ;  /* 0x0000b0030600c986 */ /* 0x0003e2000c101124 */
[----:B------:R-:W-:Y:S05]  /*5560*/  @P3 BRA `(.L_x_220) ;  /* 0x00000000000c3947 */ /* 0x000fea0003800000 */
[----:B--2---:R-:W1:Y:S02]  /*5570*/  LDG.E.U8 R157, desc[UR36][R10.64+0xb1] ;  /* 0x0000b1240a9d7981 */ /* 0x004e64000c1e1100 */
[----:B-1----:R-:W-:-:S05]  /*5580*/  PRMT R3, R157, 0x8880, RZ ;  /* 0x000088809d037816 */ /* 0x002fca00000000ff */
[----:B------:R-:W-:-:S07]  /*5590*/  IMAD R12, R3, R156, RZ ;  /* 0x0000009c030c7224 */ /* 0x000fce00078e02ff */
.L_x_220:
[----:B------:R-:W-:Y:S05]  /*55a0*/  BSYNC B1 ;  /* 0x0000000000017941 */ /* 0x000fea0003800000 */
.L_x_219:
[----:B------:R-:W-:Y:S01]  /*55b0*/  @!P3 IMAD R115, R115, R155, R12 ;  /* 0x0000009b7373b224 */ /* 0x000fe200078e020c */
[----:B------:R-:W-:Y:S04]  /*55c0*/  BSSY B1, `(.L_x_221) ;  /* 0x0000006000017945 */ /* 0x000fe80003800000 */
[----:B------:R0:W-:Y:S01]  /*55d0*/  @!P3 STG.E.U8 desc[UR36][R6.64+0xb1], R115 ;  /* 0x0000b1730600b986 */ /* 0x0001e2000c101124 */
[----:B------:R-:W-:Y:S05]  /*55e0*/  @P5 BRA `(.L_x_222) ;  /* 0x00000000000c5947 */ /* 0x000fea0003800000 */
[----:B--2---:R-:W1:Y:S02]  /*55f0*/  LDG.E.U8 R157, desc[UR36][R8.64+0xb8] ;  /* 0x0000b824089d7981 */ /* 0x004e64000c1e1100 */
[----:B-1----:R-:W-:-:S05]  /*5600*/  PRMT R3, R157, 0x8880, RZ ;  /* 0x000088809d037816 */ /* 0x002fca00000000ff */
[----:B------:R-:W-:-:S07]  /*5610*/  IMAD R12, R3, R156, RZ ;  /* 0x0000009c030c7224 */ /* 0x000fce00078e02ff */
.L_x_222:
[----:B------:R-:W-:Y:S05]  /*5620*/  BSYNC B1 ;  /* 0x0000000000017941 */ /* 0x000fea0003800000 */
.L_x_221:
[----:B-1----:R-:W-:Y:S01]  /*5630*/  @!P5 IMAD R3, R116, R155, R12 ;  /* 0x0000009b7403d224 */ /* 0x002fe200078e020c */
[----:B------:R-:W-:Y:S04]  /*5640*/  BSSY B1, `(.L_x_223) ;  /* 0x0000006000017945 */ /* 0x000fe80003800000 */
[----:B------:R1:W-:Y:S01]  /*5650*/  @!P5 STG.E.U8 desc[UR36][R4.64+0xb8], R3 ;  /* 0x0000b8030400d986 */ /* 0x0003e2000c101124 */
[----:B------:R-:W-:Y:S05]  /*5660*/  @P2 BRA `(.L_x_224) ;  /* 0x00000000000c2947 */ /* 0x000fea0003800000 */
[----:B--2---:R-:W1:Y:S02]  /*5670*/  LDG.E.U8 R157, desc[UR36][R8.64+0xb9] ;  /* 0x0000b924089d7981 */ /* 0x004e64000c1e1100 */
[----:B-1----:R-:W-:-:S05]  /*5680*/  PRMT R3, R157, 0x8880, RZ ;  /* 0x000088809d037816 */ /* 0x002fca00000000ff */
[----:B------:R-:W-:-:S07]  /*5690*/  IMAD R12, R3, R156, RZ ;  /* 0x0000009c030c7224 */ /* 0x000fce00078e02ff */
.L_x_224:
[----:B------:R-:W-:Y:S05]  /*56a0*/  BSYNC B1 ;  /* 0x0000000000017941 */ /* 0x000fea0003800000 */
.L_x_223:
        /* <DEDUP_REMOVED lines=11> */
.L_x_226:
[----:B------:R-:W-:Y:S05]  /*5760*/  BSYNC B1 ;  /* 0x0000000000017941 */ /* 0x000fea0003800000 */
.L_x_225:
[----:B-1----:R-:W-:Y:S01]  /*5770*/  @!P4 IMAD R3, R118, R155, R12 ;  /* 0x0000009b7603c224 */ /* 0x002fe200078e020c */
[----:B------:R-:W-:Y:S04]  /*5780*/  BSSY B1, `(.L_x_227) ;  /* 0x0000006000017945 */ /* 0x000fe80003800000 */
[----:B------:R1:W-:Y:S01]  /*5790*/  @!P4 STG.E.U8 desc[UR36][R6.64+0xb8], R3 ;  /* 0x0000b8030600c986 */ /* 0x0003e2000c101124 */
[----:B------:R-:W-:Y:S05]  /*57a0*/  @P3 BRA `(.L_x_228) ;  /* 0x00000000000c3947 */ /* 0x000fea0003800000 */
[----:B--2---:R-:W1:Y:S02]  /*57b0*/  LDG.E.U8 R157, desc[UR36][R10.64+0xb9] ;  /* 0x0000b9240a9d7981 */ /* 0x004e64000c1e1100 */
[----:B-1----:R-:W-:-:S05]  /*57c0*/  PRMT R3, R157, 0x8880, RZ ;  /* 0x000088809d037816 */ /* 0x002fca00000000ff */
[----:B------:R-:W-:-:S07]  /*57d0*/  IMAD R12, R3, R156, RZ ;  /* 0x0000009c030c7224 */ /* 0x000fce00078e02ff */
.L_x_228:
[----:B------:R-:W-:Y:S05]  /*57e0*/  BSYNC B1 ;  /* 0x0000000000017941 */ /* 0x000fea0003800000 */
.L_x_227:
[----:B------:R-:W-:Y:S01]  /*57f0*/  @!P3 IMAD R119, R119, R155, R12 ;  /* 0x0000009b7777b224 */ /* 0x000fe200078e020c */
[----:B------:R-:W-:Y:S04]  /*5800*/  BSSY B1, `(.L_x_229) ;  /* 0x0000006000017945 */ /* 0x000fe80003800000 */
[----:B------:R0:W-:Y:S01]  /*5810*/  @!P3 STG.E.U8 desc[UR36][R6.64+0xb9], R119 ;  /* 0x0000b9770600b986 */ /* 0x0001e2000c101124 */
[----:B------:R-:W-:Y:S05]  /*5820*/  @P5 BRA `(.L_x_230) ;  /* 0x00000000000c5947 */ /* 0x000fea0003800000 */
[----:B--2---:R-:W1:Y:S02]  /*5830*/  LDG.E.U8 R157, desc[UR36][R8.64+0xc0] ;  /* 0x0000c024089d7981 */ /* 0x004e64000c1e1100 */
[----:B-1----:R-:W-:-:S05]  /*5840*/  PRMT R3, R157, 0x8880, RZ ;  /* 0x000088809d037816 */ /* 0x002fca00000000ff */
[----:B------:R-:W-:-:S07]  /*5850*/  IMAD R12, R3, R156, RZ ;  /* 0x0000009c030c7224 */ /* 0x000fce00078e02ff */
.L_x_230:
[----:B------:R-:W-:Y:S05]  /*5860*/  BSYNC B1 ;  /* 0x0000000000017941 */ /* 0x000fea0003800000 */
.L_x_229:
[----:B-1----:R-:W-:Y:S01]  /*5870*/  @!P5 IMAD R3, R120, R155, R12 ;  /* 0x0000009b7803d224 */ /* 0x002fe200078e020c */
[----:B------:R-:W-:Y:S04]  /*5880*/  BSSY B1, `(.L_x_231) ;  /* 0x0000006000017945 */ /* 0x000fe80003800000 */
[----:B------:R1:W-:Y:S01]  /*5890*/  @!P5 STG.E.U8 desc[UR36][R4.64+0xc0], R3 ;  /* 0x0000c0030400d986 */ /* 0x0003e2000c101124 */
[----:B------:R-:W-:Y:S05]  /*58a0*/  @P2 BRA `(.L_x_232) ;  /* 0x00000000000c2947 */ /* 0x000fea0003800000 */
[----:B--2---:R-:W1:Y:S02]  /*58b0*/  LDG.E.U8 R157, desc[UR36][R8.64+0xc1] ;  /* 0x0000c124089d7981 */ /* 0x004e64000c1e1100 */
[----:B-1----:R-:W-:-:S05]  /*58c0*/  PRMT R3, R157, 0x8880, RZ ;  /* 0x000088809d037816 */ /* 0x002fca00000000ff */
[----:B------:R-:W-:-:S07]  /*58d0*/  IMAD R12, R3, R156, RZ ;  /* 0x0000009c030c7224 */ /* 0x000fce00078e02ff */
.L_x_232:
[----:B------:R-:W-:Y:S05]  /*58e0*/  BSYNC B1 ;  /* 0x0000000000017941 */ /* 0x000fea0003800000 */
.L_x_231:
        /* <DEDUP_REMOVED lines=11> */
.L_x_234:
[----:B------:R-:W-:Y:S05]  /*59a0*/  BSYNC B1 ;  /* 0x0000000000017941 */ /* 0x000fea0003800000 */
.L_x_233:
[----:B-1----:R-:W-:Y:S01]  /*59b0*/  @!P4 IMAD R3, R122, R155, R12 ;  /* 0x0000009b7a03c224 */ /* 0x002fe200078e020c */
[----:B------:R-:W-:Y:S04]  /*59c0*/  BSSY B1, `(.L_x_235) ;  /* 0x0000006000017945 */ /* 0x000fe80003800000 */
[----:B------:R1:W-:Y:S01]  /*59d0*/  @!P4 STG.E.U8 desc[UR36][R6.64+0xc0], R3 ;  /* 0x0000c0030600c986 */ /* 0x0003e2000c101124 */
[----:B------:R-:W-:Y:S05]  /*59e0*/  @P3 BRA `(.L_x_236) ;  /* 0x00000000000c3947 */ /* 0x000fea0003800000 */
[----:B--2---:R-:W1:Y:S02]  /*59f0*/  LDG.E.U8 R157, desc[UR36][R10.64+0xc1] ;  /* 0x0000c1240a9d7981 */ /* 0x004e64000c1e1100 */
[----:B-1----:R-:W-:-:S05]  /*5a00*/  PRMT R3, R157, 0x8880, RZ ;  /* 0x000088809d037816 */ /* 0x002fca00000000ff */
[----:B------:R-:W-:-:S07]  /*5a10*/  IMAD R12, R3, R156, RZ ;  /* 0x0000009c030c7224 */ /* 0x000fce00078e02ff */
.L_x_236:
[----:B------:R-:W-:Y:S05]  /*5a20*/  BSYNC B1 ;  /* 0x0000000000017941 */ /* 0x000fea0003800000 */
.L_x_235:
[----:B------:R-:W-:Y:S01]  /*5a30*/  @!P3 IMAD R123, R123, R155, R12 ;  /* 0x0000009b7b7bb224 */ /* 0x000fe200078e020c */
[----:B------:R-:W-:Y:S04]  /*5a40*/  BSSY B1, `(.L_x_237) ;  /* 0x0000006000017945 */ /* 0x000fe80003800000 */
[----:B------:R0:W-:Y:S01]  /*5a50*/  @!P3 STG.E.U8 desc[UR36][R6.64+0xc1], R123 ;  /* 0x0000c17b0600b986 */ /* 0x0001e2000c101124 */
[----:B------:R-:W-:Y:S05]  /*5a60*/  @P5 BRA `(.L_x_238) ;  /* 0x00000000000c5947 */ /* 0x000fea0003800000 */
[----:B--2---:R-:W1:Y:S02]  /*5a70*/  LDG.E.U8 R157, desc[UR36][R8.64+0xc8] ;  /* 0x0000c824089d7981 */ /* 0x004e64000c1e1100 */
[----:B-1----:R-:W-:-:S05]  /*5a80*/  PRMT R3, R157, 0x8880, RZ ;  /* 0x000088809d037816 */ /* 0x002fca00000000ff */
[----:B------:R-:W-:-:S07]  /*5a90*/  IMAD R12, R3, R156, RZ ;  /* 0x0000009c030c7224 */ /* 0x000fce00078e02ff */
.L_x_238:
[----:B------:R-:W-:Y:S05]  /*5aa0*/  BSYNC B1 ;  /* 0x0000000000017941 */ /* 0x000fea0003800000 */
.L_x_237:
[----:B-1----:R-:W-:Y:S01]  /*5ab0*/  @!P5 IMAD R3, R124, R155, R12 ;  /* 0x0000009b7c03d224 */ /* 0x002fe200078e020c */
[----:B------:R-:W-:Y:S04]  /*5ac0*/  BSSY B1, `(.L_x_239) ;  /* 0x0000006000017945 */ /* 0x000fe80003800000 */
[----:B------:R1:W-:Y:S01]  /*5ad0*/  @!P5 STG.E.U8 desc[UR36][R4.64+0xc8], R3 ;  /* 0x0000c8030400d986 */ /* 0x0003e2000c101124 */
[----:B------:R-:W-:Y:S05]  /*5ae0*/  @P2 BRA `(.L_x_240) ;  /* 0x00000000000c2947 */ /* 0x000fea0003800000 */
[----:B--2---:R-:W1:Y:S02]  /*5af0*/  LDG.E.U8 R157, desc[UR36][R8.64+0xc9] ;  /* 0x0000c924089d7981 */ /* 0x004e64000c1e1100 */
[----:B-1----:R-:W-:-:S05]  /*5b00*/  PRMT R3, R157, 0x8880, RZ ;  /* 0x000088809d037816 */ /* 0x002fca00000000ff */
[----:B------:R-:W-:-:S07]  /*5b10*/  IMAD R12, R3, R156, RZ ;  /* 0x0000009c030c7224 */ /* 0x000fce00078e02ff */
.L_x_240:
[----:B------:R-:W-:Y:S05]  /*5b20*/  BSYNC B1 ;  /* 0x0000000000017941 */ /* 0x000fea0003800000 */
.L_x_239:
        /* <DEDUP_REMOVED lines=11> */
.L_x_242:
[----:B------:R-:W-:Y:S05]  /*5be0*/  BSYNC B1 ;  /* 0x0000000000017941 */ /* 0x000fea0003800000 */
.L_x_241:
[----:B-1----:R-:W-:Y:S01]  /*5bf0*/  @!P4 IMAD R3, R126, R155, R12 ;  /* 0x0000009b7e03c224 */ /* 0x002fe200078e020c */
[----:B------:R-:W-:Y:S04]  /*5c00*/  BSSY B1, `(.L_x_243) ;  /* 0x0000006000017945 */ /* 0x000fe80003800000 */
[----:B------:R1:W-:Y:S01]  /*5c10*/  @!P4 STG.E.U8 desc[UR36][R6.64+0xc8], R3 ;  /* 0x0000c8030600c986 */ /* 0x0003e2000c101124 */
[----:B------:R-:W-:Y:S05]  /*5c20*/  @P3 BRA `(.L_x_244) ;  /* 0x00000000000c3947 */ /* 0x000fea0003800000 */
[----:B--2---:R-:W1:Y:S02]  /*5c30*/  LDG.E.U8 R157, desc[UR36][R10.64+0xc9] ;  /* 0x0000c9240a9d7981 */ /* 0x004e64000c1e1100 */
[----:B-1----:R-:W-:-:S05]  /*5c40*/  PRMT R3, R157, 0x8880, RZ ;  /* 0x000088809d037816 */ /* 0x002fca00000000ff */
[----:B------:R-:W-:-:S07]  /*5c50*/  IMAD R12, R3, R156, RZ ;  /* 0x0000009c030c7224 */ /* 0x000fce00078e02ff */
.L_x_244:
[----:B------:R-:W-:Y:S05]  /*5c60*/  BSYNC B1 ;  /* 0x0000000000017941 */ /* 0x000fea0003800000 */
.L_x_243:
[----:B------:R-:W-:Y:S01]  /*5c70*/  @!P3 IMAD R127, R127, R155, R12 ;  /* 0x0000009b7f7fb224 */ /* 0x000fe200078e020c */
[----:B------:R-:W-:Y:S04]  /*5c80*/  BSSY B1, `(.L_x_245) ;  /* 0x0000006000017945 */ /* 0x000fe80003800000 */
[----:B------:R0:W-:Y:S01]  /*5c90*/  @!P3 STG.E.U8 desc[UR36][R6.64+0xc9], R127 ;  /* 0x0000c97f0600b986 */ /* 0x0001e2000c101124 */
[----:B------:R-:W-:Y:S05]  /*5ca0*/  @P5 BRA `(.L_x_246) ;  /* 0x00000000000c5947 */ /* 0x000fea0003800000 */
[----:B--2---:R-:W1:Y:S02]  /*5cb0*/  LDG.E.U8 R157, desc[UR36][R8.64+0xd0] ;  /* 0x0000d024089d7981 */ /* 0x004e64000c1e1100 */
[----:B-1----:R-:W-:-:S05]  /*5cc0*/  PRMT R3, R157, 0x8880, RZ ;  /* 0x000088809d037816 */ /* 0x002fca00000000ff */
[----:B------:R-:W-:-:S07]  /*5cd0*/  IMAD R12, R3, R156, RZ ;  /* 0x0000009c030c7224 */ /* 0x000fce00078e02ff */
.L_x_246:
[----:B------:R-:W-:Y:S05]  /*5ce0*/  BSYNC B1 ;  /* 0x0000000000017941 */ /* 0x000fea0003800000 */
.L_x_245:
[----:B-1----:R-:W-:Y:S01]  /*5cf0*/  @!P5 IMAD R3, R128, R155, R12 ;  /* 0x0000009b8003d224 */ /* 0x002fe200078e020c */
[----:B------:R-:W-:Y:S04]  /*5d00*/  BSSY B1, `(.L_x_247) ;  /* 0x0000006000017945 */ /* 0x000fe80003800000 */
[----:B------:R1:W-:Y:S01]  /*5d10*/  @!P5 STG.E.U8 desc[UR36][R4.64+0xd0], R3 ;  /* 0x0000d0030400d986 */ /* 0x0003e2000c101124 */
[----:B------:R-:W-:Y:S05]  /*5d20*/  @P2 BRA `(.L_x_248) ;  /* 0x00000000000c2947 */ /* 0x000fea0003800000 */
[----:B--2---:R-:W1:Y:S02]  /*5d30*/  LDG.E.U8 R157, desc[UR36][R8.64+0xd1] ;  /* 0x0000d124089d7981 */ /* 0x004e64000c1e1100 */
[----:B-1----:R-:W-:-:S05]  /*5d40*/  PRMT R3, R157, 0x8880, RZ ;  /* 0x000088809d037816 */ /* 0x002fca00000000ff */
[----:B------:R-:W-:-:S07]  /*5d50*/  IMAD R12, R3, R156, RZ ;  /* 0x0000009c030c7224 */ /* 0x000fce00078e02ff */
.L_x_248:
[----:B------:R-:W-:Y:S05]  /*5d60*/  BSYNC B1 ;  /* 0x0000000000017941 */ /* 0x000fea0003800000 */
.L_x_247:
        /* <DEDUP_REMOVED lines=11> */
.L_x_250:
[----:B------:R-:W-:Y:S05]  /*5e20*/  BSYNC B1 ;  /* 0x0000000000017941 */ /* 0x000fea0003800000 */
.L_x_249:
[----:B-1----:R-:W-:Y:S01]  /*5e30*/  @!P4 IMAD R3, R130, R155, R12 ;  /* 0x0000009b8203c224 */ /* 0x002fe200078e020c */
[----:B------:R-:W-:Y:S04]  /*5e40*/  BSSY B1, `(.L_x_251) ;  /* 0x0000006000017945 */ /* 0x000fe80003800000 */
[----:B------:R1:W-:Y:S01]  /*5e50*/  @!P4 STG.E.U8 desc[UR36][R6.64+0xd0], R3 ;  /* 0x0000d0030600c986 */ /* 0x0003e2000c101124 */
[----:B------:R-:W-:Y:S05]  /*5e60*/  @P3 BRA `(.L_x_252) ;  /* 0x00000000000c3947 */ /* 0x000fea0003800000 */
[----:B--2---:R-:W1:Y:S02]  /*5e70*/  LDG.E.U8 R157, desc[UR36][R10.64+0xd1] ;  /* 0x0000d1240a9d7981 */ /* 0x004e64000c1e1100 */
[----:B-1----:R-:W-:-:S05]  /*5e80*/  PRMT R3, R157, 0x8880, RZ ;  /* 0x000088809d037816 */ /* 0x002fca00000000ff */
[----:B------:R-:W-:-:S07]  /*5e90*/  IMAD R12, R3, R156, RZ ;  /* 0x0000009c030c7224 */ /* 0x000fce00078e02ff */
.L_x_252:
[----:B------:R-:W-:Y:S05]  /*5ea0*/  BSYNC B1 ;  /* 0x0000000000017941 */ /* 0x000fea0003800000 */
.L_x_251:
[----:B------:R-:W-:Y:S01]  /*5eb0*/  @!P3 IMAD R131, R131, R155, R12 ;  /* 0x0000009b8383b224 */ /* 0x000fe200078e020c */
[----:B------:R-:W-:Y:S04]  /*5ec0*/  BSSY B1, `(.L_x_253) ;  /* 0x0000006000017945 */ /* 0x000fe80003800000 */
[----:B------:R0:W-:Y:S01]  /*5ed0*/  @!P3 STG.E.U8 desc[UR36][R6.64+0xd1], R131 ;  /* 0x0000d1830600b986 */ /* 0x0001e2000c101124 */
[----:B------:R-:W-:Y:S05]  /*5ee0*/  @P5 BRA `(.L_x_254) ;  /* 0x00000000000c5947 */ /* 0x000fea0003800000 */
[----:B--2---:R-:W1:Y:S02]  /*5ef0*/  LDG.E.U8 R157, desc[UR36][R8.64+0xd8] ;  /* 0x0000d824089d7981 */ /* 0x004e64000c1e1100 */
[----:B-1----:R-:W-:-:S05]  /*5f00*/  PRMT R3, R157, 0x8880, RZ ;  /* 0x000088809d037816 */ /* 0x002fca00000000ff */
[----:B------:R-:W-:-:S07]  /*5f10*/  IMAD R12, R3, R156, RZ ;  /* 0x0000009c030c7224 */ /* 0x000fce00078e02ff */
.L_x_254:
[----:B------:R-:W-:Y:S05]  /*5f20*/  BSYNC B1 ;  /* 0x0000000000017941 */ /* 0x000fea0003800000 */
.L_x_253:
[----:B-1----:R-:W-:Y:S01]  /*5f30*/  @!P5 IMAD R3, R132, R155, R12 ;  /* 0x0000009b8403d224 */ /* 0x002fe200078e020c */
[----:B------:R-:W-:Y:S04]  /*5f40*/  BSSY B1, `(.L_x_255) ;  /* 0x0000006000017945 */ /* 0x000fe80003800000 */
[----:B------:R1:W-:Y:S01]  /*5f50*/  @!P5 STG.E.U8 desc[UR36][R4.64+0xd8], R3 ;  /* 0x0000d8030400d986 */ /* 0x0003e2000c101124 */
[----:B------:R-:W-:Y:S05]  /*5f60*/  @P2 BRA `(.L_x_256) ;  /* 0x00000000000c2947 */ /* 0x000fea0003800000 */
[----:B--2---:R-:W1:Y:S02]  /*5f70*/  LDG.E.U8 R157, desc[UR36][R8.64+0xd9] ;  /* 0x0000d924089d7981 */ /* 0x004e64000c1e1100 */
[----:B-1----:R-:W-:-:S05]  /*5f80*/  PRMT R3, R157, 0x8880, RZ ;  /* 0x000088809d037816 */ /* 0x002fca00000000ff */
[----:B------:R-:W-:-:S07]  /*5f90*/  IMAD R12, R3, R156, RZ ;  /* 0x0000009c030c7224 */ /* 0x000fce00078e02ff */
.L_x_256:
[----:B------:R-:W-:Y:S05]  /*5fa0*/  BSYNC B1 ;  /* 0x0000000000017941 */ /* 0x000fea0003800000 */
.L_x_255:
        /* <DEDUP_REMOVED lines=11> */
.L_x_258:
[----:B------:R-:W-:Y:S05]  /*6060*/  BSYNC B1 ;  /* 0x0000000000017941 */ /* 0x000fea0003800000 */
.L_x_257:
[----:B-1----:R-:W-:Y:S01]  /*6070*/  @!P4 IMAD R3, R134, R155, R12 ;  /* 0x0000009b8603c224 */ /* 0x002fe200078e020c */
[----:B------:R-:W-:Y:S04]  /*6080*/  BSSY B1, `(.L_x_259) ;  /* 0x0000006000017945 */ /* 0x000fe80003800000 */
[----:B------:R1:W-:Y:S01]  /*6090*/  @!P4 STG.E.U8 desc[UR36][R6.64+0xd8], R3 ;  /* 0x0000d8030600c986 */ /* 0x0003e2000c101124 */
[----:B------:R-:W-:Y:S05]  /*60a0*/  @P3 BRA `(.L_x_260) ;  /* 0x00000000000c3947 */ /* 0x000fea0003800000 */
[----:B--2---:R-:W1:Y:S02]  /*60b0*/  LDG.E.U8 R157, desc[UR36][R10.64+0xd9] ;  /* 0x0000d9240a9d7981 */ /* 0x004e64000c1e1100 */
[----:B-1----:R-:W-:-:S05]  /*60c0*/  PRMT R3, R157, 0x8880, RZ ;  /* 0x000088809d037816 */ /* 0x002fca00000000ff */
[----:B------:R-:W-:-:S07]  /*60d0*/  IMAD R12, R3, R156, RZ ;  /* 0x0000009c030c7224 */ /* 0x000fce00078e02ff */
.L_x_260:
[----:B------:R-:W-:Y:S05]  /*60e0*/  BSYNC B1 ;  /* 0x0000000000017941 */ /* 0x000fea0003800000 */
.L_x_259:
[----:B------:R-:W-:Y:S01]  /*60f0*/  @!P3 IMAD R135, R135, R155, R12 ;  /* 0x0000009b8787b224 */ /* 0x000fe200078e020c */
[----:B------:R-:W-:Y:S04]  /*6100*/  BSSY B1, `(.L_x_261) ;  /* 0x0000006000017945 */ /* 0x000fe80003800000 */
[----:B------:R0:W-:Y:S01]  /*6110*/  @!P3 STG.E.U8 desc[UR36][R6.64+0xd9], R135 ;  /* 0x0000d9870600b986 */ /* 0x0001e2000c101124 */
[----:B------:R-:W-:Y:S05]  /*6120*/  @P5 BRA `(.L_x_262) ;  /* 0x00000000000c5947 */ /* 0x000fea0003800000 */
[----:B--2---:R-:W1:Y:S02]  /*6130*/  LDG.E.U8 R157, desc[UR36][R8.64+0xe0] ;  /* 0x0000e024089d7981 */ /* 0x004e64000c1e1100 */
[----:B-1----:R-:W-:-:S05]  /*6140*/  PRMT R3, R157, 0x8880, RZ ;  /* 0x000088809d037816 */ /* 0x002fca00000000ff */
[----:B------:R-:W-:-:S07]  /*6150*/  IMAD R12, R3, R156, RZ ;  /* 0x0000009c030c7224 */ /* 0x000fce00078e02ff */
.L_x_262:
[----:B------:R-:W-:Y:S05]  /*6160*/  BSYNC B1 ;  /* 0x0000000000017941 */ /* 0x000fea0003800000 */
.L_x_261:
[----:B-1----:R-:W-:Y:S01]  /*6170*/  @!P5 IMAD R3, R136, R155, R12 ;  /* 0x0000009b8803d224 */ /* 0x002fe200078e020c */
[----:B------:R-:W-:Y:S04]  /*6180*/  BSSY B1, `(.L_x_263) ;  /* 0x0000006000017945 */ /* 0x000fe80003800000 */
[----:B------:R1:W-:Y:S01]  /*6190*/  @!P5 STG.E.U8 desc[UR36][R4.64+0xe0], R3 ;  /* 0x0000e0030400d986 */ /* 0x0003e2000c101124 */
[----:B------:R-:W-:Y:S05]  /*61a0*/  @P2 BRA `(.L_x_264) ;  /* 0x00000000000c2947 */ /* 0x000fea0003800000 */
[----:B--2---:R-:W1:Y:S02]  /*61b0*/  LDG.E.U8 R157, desc[UR36][R8.64+0xe1] ;  /* 0x0000e124089d7981 */ /* 0x004e64000c1e1100 */
[----:B-1----:R-:W-:-:S05]  /*61c0*/  PRMT R3, R157, 0x8880, RZ ;  /* 0x000088809d037816 */ /* 0x002fca00000000ff */
[----:B------:R-:W-:-:S07]  /*61d0*/  IMAD R12, R3, R156, RZ ;  /* 0x0000009c030c7224 */ /* 0x000fce00078e02ff */
.L_x_264:
[----:B------:R-:W-:Y:S05]  /*61e0*/  BSYNC B1 ;  /* 0x0000000000017941 */ /* 0x000fea0003800000 */
.L_x_263:
        /* <DEDUP_REMOVED lines=11> */
.L_x_266:
[----:B------:R-:W-:Y:S05]  /*62a0*/  BSYNC B1 ;  /* 0x0000000000017941 */ /* 0x000fea0003800000 */
.L_x_265:
[----:B-1----:R-:W-:Y:S01]  /*62b0*/  @!P4 IMAD R3, R138, R155, R12 ;  /* 0x0000009b8a03c224 */ /* 0x002fe200078e020c */
[----:B------:R-:W-:Y:S04]  /*62c0*/  BSSY B1, `(.L_x_267) ;  /* 0x0000006000017945 */ /* 0x000fe80003800000 */
[----:B------:R1:W-:Y:S01]  /*62d0*/  @!P4 STG.E.U8 desc[UR36][R6.64+0xe0], R3 ;  /* 0x0000e0030600c986 */ /* 0x0003e2000c101124 */
[----:B------:R-:W-:Y:S05]  /*62e0*/  @P3 BRA `(.L_x_268) ;  /* 0x00000000000c3947 */ /* 0x000fea0003800000 */
[----:B--2---:R-:W1:Y:S02]  /*62f0*/  LDG.E.U8 R157, desc[UR36][R10.64+0xe1] ;  /* 0x0000e1240a9d7981 */ /* 0x004e64000c1e1100 */
[----:B-1----:R-:W-:-:S05]  /*6300*/  PRMT R3, R157, 0x8880, RZ ;  /* 0x000088809d037816 */ /* 0x002fca00000000ff */
[----:B------:R-:W-:-:S07]  /*6310*/  IMAD R12, R3, R156, RZ ;  /* 0x0000009c030c7224 */ /* 0x000fce00078e02ff */
.L_x_268:
[----:B------:R-:W-:Y:S05]  /*6320*/  BSYNC B1 ;  /* 0x0000000000017941 */ /* 0x000fea0003800000 */
.L_x_267:
[----:B------:R-:W-:Y:S01]  /*6330*/  @!P3 IMAD R139, R139, R155, R12 ;  /* 0x0000009b8b8bb224 */ /* 0x000fe200078e020c */
[----:B------:R-:W-:Y:S04]  /*6340*/  BSSY B1, `(.L_x_269) ;  /* 0x0000006000017945 */ /* 0x000fe80003800000 */
[----:B------:R0:W-:Y:S01]  /*6350*/  @!P3 STG.E.U8 desc[UR36][R6.64+0xe1], R139 ;  /* 0x0000e18b0600b986 */ /* 0x0001e2000c101124 */
[----:B------:R-:W-:Y:S05]  /*6360*/  @P5 BRA `(.L_x_270) ;  /* 0x00000000000c5947 */ /* 0x000fea0003800000 */
[----:B--2---:R-:W1:Y:S02]  /*6370*/  LDG.E.U8 R157, desc[UR36][R8.64+0xe8] ;  /* 0x0000e824089d7981 */ /* 0x004e64000c1e1100 */
[----:B-1----:R-:W-:-:S05]  /*6380*/  PRMT R3, R157, 0x8880, RZ ;  /* 0x000088809d037816 */ /* 0x002fca00000000ff */
[----:B------:R-:W-:-:S07]  /*6390*/  IMAD R12, R3, R156, RZ ;  /* 0x0000009c030c7224 */ /* 0x000fce00078e02ff */
.L_x_270:
[----:B------:R-:W-:Y:S05]  /*63a0*/  BSYNC B1 ;  /* 0x0000000000017941 */ /* 0x000fea0003800000 */
.L_x_269:
[----:B-1----:R-:W-:Y:S01]  /*63b0*/  @!P5 IMAD R3, R140, R155, R12 ;  /* 0x0000009b8c03d224 */ /* 0x002fe200078e020c */
[----:B------:R-:W-:Y:S04]  /*63c0*/  BSSY B1, `(.L_x_271) ;  /* 0x0000006000017945 */ /* 0x000fe80003800000 */
[----:B------:R1:W-:Y:S01]  /*63d0*/  @!P5 STG.E.U8 desc[UR36][R4.64+0xe8], R3 ;  /* 0x0000e8030400d986 */ /* 0x0003e2000c101124 */
[----:B------:R-:W-:Y:S05]  /*63e0*/  @P2 BRA `(.L_x_272) ;  /* 0x00000000000c2947 */ /* 0x000fea0003800000 */
[----:B--2---:R-:W1:Y:S02]  /*63f0*/  LDG.E.U8 R157, desc[UR36][R8.64+0xe9] ;  /* 0x0000e924089d7981 */ /* 0x004e64000c1e1100 */
[----:B-1----:R-:W-:-:S05]  /*6400*/  PRMT R3, R157, 0x8880, RZ ;  /* 0x000088809d037816 */ /* 0x002fca00000000ff */
[----:B------:R-:W-:-:S07]  /*6410*/  IMAD R12, R3, R156, RZ ;  /* 0x0000009c030c7224 */ /* 0x000fce00078e02ff */
.L_x_272:
[----:B------:R-:W-:Y:S05]  /*6420*/  BSYNC B1 ;  /* 0x0000000000017941 */ /* 0x000fea0003800000 */
.L_x_271:
        /* <DEDUP_REMOVED lines=11> */
.L_x_274:
[----:B------:R-:W-:Y:S05]  /*64e0*/  BSYNC B1 ;  /* 0x0000000000017941 */ /* 0x000fea0003800000 */
.L_x_273:
[----:B-1----:R-:W-:Y:S01]  /*64f0*/  @!P4 IMAD R3, R142, R155, R12 ;  /* 0x0000009b8e03c224 */ /* 0x002fe200078e020c */
[----:B------:R-:W-:Y:S04]  /*6500*/  BSSY B1, `(.L_x_275) ;  /* 0x0000006000017945 */ /* 0x000fe80003800000 */
[----:B------:R1:W-:Y:S01]  /*6510*/  @!P4 STG.E.U8 desc[UR36][R6.64+0xe8], R3 ;  /* 0x0000e8030600c986 */ /* 0x0003e2000c101124 */
[----:B------:R-:W-:Y:S05]  /*6520*/  @P3 BRA `(.L_x_276) ;  /* 0x00000000000c3947 */ /* 0x000fea0003800000 */
[----:B--2---:R-:W1:Y:S02]  /*6530*/  LDG.E.U8 R157, desc[UR36][R10.64+0xe9] ;  /* 0x0000e9240a9d7981 */ /* 0x004e64000c1e1100 */
[----:B-1----:R-:W-:-:S05]  /*6540*/  PRMT R3, R157, 0x8880, RZ ;  /* 0x000088809d037816 */ /* 0x002fca00000000ff */
[----:B------:R-:W-:-:S07]  /*6550*/  IMAD R12, R3, R156, RZ ;  /* 0x0000009c030c7224 */ /* 0x000fce00078e02ff */
.L_x_276:
[----:B------:R-:W-:Y:S05]  /*6560*/  BSYNC B1 ;  /* 0x0000000000017941 */ /* 0x000fea0003800000 */
.L_x_275:
[----:B------:R-:W-:Y:S01]  /*6570*/  @!P3 IMAD R143, R143, R155, R12 ;  /* 0x0000009b8f8fb224 */ /* 0x000fe200078e020c */
[----:B------:R-:W-:Y:S04]  /*6580*/  BSSY B1, `(.L_x_277) ;  /* 0x0000006000017945 */ /* 0x000fe80003800000 */
[----:B------:R0:W-:Y:S01]  /*6590*/  @!P3 STG.E.U8 desc[UR36][R6.64+0xe9], R143 ;  /* 0x0000e98f0600b986 */ /* 0x0001e2000c101124 */
[----:B------:R-:W-:Y:S05]  /*65a0*/  @P5 BRA `(.L_x_278) ;  /* 0x00000000000c5947 */ /* 0x000fea0003800000 */
[----:B--2---:R-:W1:Y:S02]  /*65b0*/  LDG.E.U8 R157, desc[UR36][R8.64+0xf0] ;  /* 0x0000f024089d7981 */ /* 0x004e64000c1e1100 */
[----:B-1----:R-:W-:-:S05]  /*65c0*/  PRMT R3, R157, 0x8880, RZ ;  /* 0x000088809d037816 */ /* 0x002fca00000000ff */
[----:B------:R-:W-:-:S07]  /*65d0*/  IMAD R12, R3, R156, RZ ;  /* 0x0000009c030c7224 */ /* 0x000fce00078e02ff */
.L_x_278:
[----:B------:R-:W-:Y:S05]  /*65e0*/  BSYNC B1 ;  /* 0x0000000000017941 */ /* 0x000fea0003800000 */
.L_x_277:
[----:B-1----:R-:W-:Y:S01]  /*65f0*/  @!P5 IMAD R3, R144, R155, R12 ;  /* 0x0000009b9003d224 */ /* 0x002fe200078e020c */
[----:B------:R-:W-:Y:S04]  /*6600*/  BSSY B1, `(.L_x_279) ;  /* 0x0000006000017945 */ /* 0x000fe80003800000 */
[----:B------:R1:W-:Y:S01]  /*6610*/  @!P5 STG.E.U8 desc[UR36][R4.64+0xf0], R3 ;  /* 0x0000f0030400d986 */ /* 0x0003e2000c101124 */
[----:B------:R-:W-:Y:S05]  /*6620*/  @P2 BRA `(.L_x_280) ;  /* 0x00000000000c2947 */ /* 0x000fea0003800000 */
[----:B--2---:R-:W1:Y:S02]  /*6630*/  LDG.E.U8 R157, desc[UR36][R8.64+0xf1] ;  /* 0x0000f124089d7981 */ /* 0x004e64000c1e1100 */
[----:B-1----:R-:W-:-:S05]  /*6640*/  PRMT R3, R157, 0x8880, RZ ;  /* 0x000088809d037816 */ /* 0x002fca00000000ff */
[----:B------:R-:W-:-:S07]  /*6650*/  IMAD R12, R3, R156, RZ ;  /* 0x0000009c030c7224 */ /* 0x000fce00078e02ff */
.L_x_280:
[----:B------:R-:W-:Y:S05]  /*6660*/  BSYNC B1 ;  /* 0x0000000000017941 */ /* 0x000fea0003800000 */
.L_x_279:
[C---:B------:R-:W-:Y:S01]  /*6670*/  ISETP.LT.OR P4, PT, R0.reuse, 0xf1, !P0 ;  /* 0x000000f10000780c */ /* 0x040fe20004781670 */
[----:B------:R-:W-:Y:S01]  /*6680*/  @!P2 IMAD R145, R145, R155, R12 ;  /* 0x0000009b9191a224 */ /* 0x000fe200078e020c */
[----:B------:R-:W-:Y:S01]  /*6690*/  BSSY B1, `(.L_x_281) ;  /* 0x000000a000017945 */ /* 0x000fe20003800000 */
[C---:B------:R-:W-:Y:S02]  /*66a0*/  ISETP.LT.OR P3, PT, R0.reuse, 0xf2, !P0 ;  /* 0x000000f20000780c */ /* 0x040fe40004761670 */
        /* <DEDUP_REMOVED lines=8> */
.L_x_282:
[----:B------:R-:W-:Y:S05]  /*6730*/  BSYNC B1 ;  /* 0x0000000000017941 */ /* 0x000fea0003800000 */
.L_x_281:
[----:B-1----:R-:W-:Y:S01]  /*6740*/  @!P4 IMAD R3, R146, R155, R12 ;  /* 0x0000009b9203c224 */ /* 0x002fe200078e020c */
[----:B------:R-:W-:Y:S04]  /*6750*/  BSSY B1, `(.L_x_283) ;  /* 0x0000006000017945 */ /* 0x000fe80003800000 */
[----:B------:R1:W-:Y:S01]  /*6760*/  @!P4 STG.E.U8 desc[UR36][R6.64+0xf0], R3 ;  /* 0x0000f0030600c986 */ /* 0x0003e2000c101124 */
[----:B------:R-:W-:Y:S05]  /*6770*/  @P3 BRA `(.L_x_284) ;  /* 0x00000000000c3947 */ /* 0x000fea0003800000 */
[----:B--2---:R-:W1:Y:S02]  /*6780*/  LDG.E.U8 R157, desc[UR36][R10.64+0xf1] ;  /* 0x0000f1240a9d7981 */ /* 0x004e64000c1e1100 */
[----:B-1----:R-:W-:-:S05]  /*6790*/  PRMT R3, R157, 0x8880, RZ ;  /* 0x000088809d037816 */ /* 0x002fca00000000ff */
[----:B------:R-:W-:-:S07]  /*67a0*/  IMAD R12, R3, R156, RZ ;  /* 0x0000009c030c7224 */ /* 0x000fce00078e02ff */
.L_x_284:
[----:B------:R-:W-:Y:S05]  /*67b0*/  BSYNC B1 ;  /* 0x0000000000017941 */ /* 0x000fea0003800000 */
.L_x_283:
[----:B------:R-:W-:Y:S01]  /*67c0*/  @!P3 IMAD R147, R147, R155, R12 ;  /* 0x0000009b9393b224 */ /* 0x000fe200078e020c */
[----:B------:R-:W-:Y:S04]  /*67d0*/  BSSY B1, `(.L_x_285) ;  /* 0x0000006000017945 */ /* 0x000fe80003800000 */
[----:B------:R0:W-:Y:S01]  /*67e0*/  @!P3 STG.E.U8 desc[UR36][R6.64+0xf1], R147 ;  /* 0x0000f1930600b986 */ /* 0x0001e2000c101124 */
[----:B------:R-:W-:Y:S05]  /*67f0*/  @P2 BRA `(.L_x_286) ;  /* 0x00000000000c2947 */ /* 0x000fea0003800000 */
[----:B--2---:R-:W1:Y:S02]  /*6800*/  LDG.E.U8 R157, desc[UR36][R8.64+0xf8] ;  /* 0x0000f824089d7981 */ /* 0x004e64000c1e1100 */
[----:B-1----:R-:W-:-:S05]  /*6810*/  PRMT R3, R157, 0x8880, RZ ;  /* 0x000088809d037816 */ /* 0x002fca00000000ff */
[----:B------:R-:W-:-:S07]  /*6820*/  IMAD R12, R3, R156, RZ ;  /* 0x0000009c030c7224 */ /* 0x000fce00078e02ff */
.L_x_286:
[----:B------:R-:W-:Y:S05]  /*6830*/  BSYNC B1 ;  /* 0x0000000000017941 */ /* 0x000fea0003800000 */
.L_x_285:
[----:B-1----:R-:W-:Y:S01]  /*6840*/  @!P2 IMAD R3, R148, R155, R12 ;  /* 0x0000009b9403a224 */ /* 0x002fe200078e020c */
[----:B------:R-:W-:Y:S04]  /*6850*/  BSSY B1, `(.L_x_287) ;  /* 0x0000006000017945 */ /* 0x000fe80003800000 */
[----:B------:R1:W-:Y:S01]  /*6860*/  @!P2 STG.E.U8 desc[UR36][R4.64+0xf8], R3 ;  /* 0x0000f8030400a986 */ /* 0x0003e2000c101124 */
[----:B------:R-:W-:Y:S05]  /*6870*/  @P1 BRA `(.L_x_288) ;  /* 0x00000000000c1947 */ /* 0x000fea0003800000 */
[----:B--2---:R-:W1:Y:S02]  /*6880*/  LDG.E.U8 R157, desc[UR36][R8.64+0xf9] ;  /* 0x0000f924089d7981 */ /* 0x004e64000c1e1100 */
[----:B-1----:R-:W-:-:S05]  /*6890*/  PRMT R3, R157, 0x8880, RZ ;  /* 0x000088809d037816 */ /* 0x002fca00000000ff */
[----:B------:R-:W-:-:S07]  /*68a0*/  IMAD R12, R3, R156, RZ ;  /* 0x0000009c030c7224 */ /* 0x000fce00078e02ff */
.L_x_288:
[----:B------:R-:W-:Y:S05]  /*68b0*/  BSYNC B1 ;  /* 0x0000000000017941 */ /* 0x000fea0003800000 */
.L_x_287:
[----:B------:R-:W-:Y:S01]  /*68c0*/  @!P1 IMAD R149, R149, R155, R12 ;  /* 0x0000009b95959224 */ /* 0x000fe200078e020c */
[----:B------:R-:W-:Y:S04]  /*68d0*/  BSSY B1, `(.L_x_289) ;  /* 0x0000006000017945 */ /* 0x000fe80003800000 */
[----:B------:R0:W-:Y:S01]  /*68e0*/  @!P1 STG.E.U8 desc[UR36][R4.64+0xf9], R149 ;  /* 0x0000f99504009986 */ /* 0x0001e2000c101124 */
[----:B------:R-:W-:Y:S05]  /*68f0*/  @P5 BRA `(.L_x_290) ;  /* 0x00000000000c5947 */ /* 0x000fea0003800000 */
[----:B--2---:R-:W1:Y:S02]  /*6900*/  LDG.E.U8 R157, desc[UR36][R10.64+0xf8] ;  /* 0x0000f8240a9d7981 */ /* 0x004e64000c1e1100 */
[----:B-1----:R-:W-:-:S05]  /*6910*/  PRMT R3, R157, 0x8880, RZ ;  /* 0x000088809d037816 */ /* 0x002fca00000000ff */
[----:B------:R-:W-:-:S07]  /*6920*/  IMAD R12, R3, R156, RZ ;  /* 0x0000009c030c7224 */ /* 0x000fce00078e02ff */
.L_x_290:
[----:B------:R-:W-:Y:S05]  /*6930*/  BSYNC B1 ;  /* 0x0000000000017941 */ /* 0x000fea0003800000 */
.L_x_289:
[----:B-1----:R-:W-:Y:S01]  /*6940*/  @!P5 IMAD R3, R150, R155, R12 ;  /* 0x0000009b9603d224 */ /* 0x002fe200078e020c */
[----:B------:R-:W-:Y:S01]  /*6950*/  ISETP.LT.OR P0, PT, R0, 0xfa, !P0 ;  /* 0x000000fa0000780c */ /* 0x000fe20004701670 */
[----:B------:R-:W-:Y:S03]  /*6960*/  BSSY B1, `(.L_x_291) ;  /* 0x0000006000017945 */ /* 0x000fe60003800000 */
[----:B------:R1:W-:Y:S09]  /*6970*/  @!P5 STG.E.U8 desc[UR36][R6.64+0xf8], R3 ;  /* 0x0000f8030600d986 */ /* 0x0003f2000c101124 */
[----:B------:R-:W-:Y:S05]  /*6980*/  @P0 BRA `(.L_x_292) ;  /* 0x00000000000c0947 */ /* 0x000fea0003800000 */
[----:B--2---:R-:W1:Y:S02]  /*6990*/  LDG.E.U8 R157, desc[UR36][R10.64+0xf9] ;  /* 0x0000f9240a9d7981 */ /* 0x004e64000c1e1100 */
[----:B-1----:R-:W-:-:S05]  /*69a0*/  PRMT R3, R157, 0x8880, RZ ;  /* 0x000088809d037816 */ /* 0x002fca00000000ff */
[----:B------:R-:W-:-:S07]  /*69b0*/  IMAD R12, R3, R156, RZ ;  /* 0x0000009c030c7224 */ /* 0x000fce00078e02ff */
.L_x_292:
[----:B------:R-:W-:Y:S05]  /*69c0*/  BSYNC B1 ;  /* 0x0000000000017941 */ /* 0x000fea0003800000 */
.L_x_291:
[----:B------:R-:W-:Y:S01]  /*69d0*/  IMAD R151, R151, R155, R12 ;  /* 0x0000009b97977224 */ /* 0x000fe200078e020c */
[----:B------:R-:W-:Y:S06]  /*69e0*/  @P0 BRA `(.L_x_293) ;  /* 0x0000001800100947 */ /* 0x000fec0003800000 */
[----:B------:R0:W-:Y:S01]  /*69f0*/  STG.E.U8 desc[UR36][R6.64+0xf9], R151 ;  /* 0x0000f99706007986 */ /* 0x0001e2000c101124 */
[----:B------:R-:W-:Y:S05]  /*6a00*/  BRA `(.L_x_293) ;  /* 0x0000001800087947 */ /* 0x000fea0003800000 */
.L_x_36:
[C---:B------:R-:W-:Y:S02]  /*6a10*/  ISETP.GE.AND P1, PT, R162.reuse, 0x1, PT ;  /* 0x00000001a200780c */ /* 0x040fe40003f26270 */
[----:B------:R-:W-:Y:S02]  /*6a20*/  ISETP.GE.AND P0, PT, R162, 0x9, PT ;  /* 0x00000009a200780c */ /* 0x000fe40003f06270 */
[C---:B------:R-:W-:Y:S02]  /*6a30*/  ISETP.LT.OR P4, PT, R0.reuse, 0x1, !P1 ;  /* 0x000000010000780c */ /* 0x040fe40004f81670 */
[C---:B------:R-:W-:Y:S02]  /*6a40*/  ISETP.LT.OR P3, PT, R0.reuse, 0x2, !P1 ;  /* 0x000000020000780c */ /* 0x040fe40004f61670 */
[C---:B------:R-:W-:Y:S02]  /*6a50*/  ISETP.LT.OR P2, PT, R0.reuse, 0x1, !P0 ;  /* 0x000000010000780c */ /* 0x040fe40004741670 */
[----:B------:R-:W-:-:S07]  /*6a60*/  ISETP.LT.OR P5, PT, R0, 0x2, !P0 ;  /* 0x000000020000780c */ /* 0x000fce00047a1670 */
[-C--:B------:R-:W-:Y:S02]  /*6a70*/  @!P4 IMAD R3, R24, R155.reuse, RZ ;  /* 0x0000009b1803c224 */ /* 0x080fe400078e02ff */
[-C--:B------:R-:W-:Y:S02]  /*6a80*/  @!P3 IMAD R25, R25, R155.reuse, RZ ;  /* 0x0000009b1919b224 */ /* 0x080fe400078e02ff */
[-C--:B------:R-:W-:Y:S01]  /*6a90*/  @!P2 IMAD R9, R26, R155.reuse, RZ ;  /* 0x0000009b1a09a224 */ /* 0x080fe200078e02ff */
[----:B------:R0:W-:Y:S01]  /*6aa0*/  @!P4 STG.E.U8 desc[UR36][R4.64], R3 ;  /* 0x000000030400c986 */ /* 0x0001e2000c101124 */
[C---:B------:R-:W-:Y:S01]  /*6ab0*/  ISETP.LT.OR P4, PT, R0.reuse, 0x9, !P1 ;  /* 0x000000090000780c */ /* 0x040fe20004f81670 */
[----:B------:R-:W-:Y:S02]  /*6ac0*/  @!P5 IMAD R27, R27, R155, RZ ;  /* 0x0000009b1b1bd224 */ /* 0x000fe400078e02ff */
[----:B------:R-:W-:Y:S01]  /*6ad0*/  @!P3 STG.E.U8 desc[UR36][R4.64+0x1], R25 ;  /* 0x000001190400b986 */ /* 0x000fe2000c101124 */
[----:B------:R-:W-:-:S03]  /*6ae0*/  ISETP.LT.OR P3, PT, R0, 0xa, !P1 ;  /* 0x0000000a0000780c */ /* 0x000fc60004f61670 */
[----:B------:R1:W-:Y:S01]  /*6af0*/  @!P2 STG.E.U8 desc[UR36][R6.64], R9 ;  /* 0x000000090600a986 */ /* 0x0003e2000c101124 */
[----:B------:R-:W-:-:S03]  /*6b00*/  ISETP.LT.OR P2, PT, R0, 0x9, !P0 ;  /* 0x000000090000780c */ /* 0x000fc60004741670 */
[----:B------:R-:W-:Y:S01]  /*6b10*/  @!P5 STG.E.U8 desc[UR36][R6.64+0x1], R27 ;  /* 0x0000011b0600d986 */ /* 0x000fe2000c101124 */
[----:B------:R-:W-:Y:S01]  /*6b20*/  ISETP.LT.OR P5, PT, R0, 0xa, !P0 ;  /* 0x0000000a0000780c */ /* 0x000fe200047a1670 */
[----:B------:R-:W-:-:S04]  /*6b30*/  @!P4 IMAD R11, R28, R155, RZ ;  /* 0x0000009b1c0bc224 */ /* 0x000fc800078e02ff */
[-C--:B------:R-:W-:Y:S01]  /*6b40*/  @!P3 IMAD R29, R29, R155.reuse, RZ ;  /* 0x0000009b1d1db224 */ /* 0x080fe200078e02ff */
[----:B------:R-:W-:Y:S01]  /*6b50*/  @!P4 STG.E.U8 desc[UR36][R4.64+0x8], R11 ;  /* 0x0000080b0400c986 */ /* 0x000fe2000c101124 */
[----:B------:R-:W-:Y:S02]  /*6b60*/  ISETP.LT.OR P4, PT, R0, 0x11, !P1 ;  /* 0x000000110000780c */ /* 0x000fe40004f81670 */
[-C--:B0-----:R-:W-:Y:S01]  /*6b70*/  @!P2 IMAD R3, R30, R155.reuse, RZ ;  /* 0x0000009b1e03a224 */ /* 0x081fe200078e02ff */
[----:B------:R-:W-:Y:S01]  /*6b80*/  @!P3 STG.E.U8 desc[UR36][R4.64+0x9], R29 ;  /* 0x0000091d0400b986 */ /* 0x000fe2000c101124 */
[C---:B------:R-:W-:Y:S02]  /*6b90*/  ISETP.LT.OR P3, PT, R0.reuse, 0x12, !P1 ;  /* 0x000000120000780c */ /* 0x040fe40004f61670 */
[----:B------:R-:W-:Y:S01]  /*6ba0*/  @!P5 IMAD R31, R31, R155, RZ ;  /* 0x0000009b1f1fd224 */ /* 0x000fe200078e02ff */
[----:B------:R0:W-:Y:S01]  /*6bb0*/  @!P2 STG.E.U8 desc[UR36][R6.64+0x8], R3 ;  /* 0x000008030600a986 */ /* 0x0001e2000c101124 */
[----:B------:R-:W-:-:S03]  /*6bc0*/  ISETP.LT.OR P2, PT, R0, 0x11, !P0 ;  /* 0x000000110000780c */ /* 0x000fc60004741670 */
[----:B------:R-:W-:Y:S01]  /*6bd0*/  @!P5 STG.E.U8 desc[UR36][R6.64+0x9], R31 ;  /* 0x0000091f0600d986 */ /* 0x000fe2000c101124 */
[----:B------:R-:W-:Y:S01]  /*6be0*/  ISETP.LT.OR P5, PT, R0, 0x12, !P0 ;  /* 0x000000120000780c */ /* 0x000fe200047a1670 */
[----:B-1----:R-:W-:-:S04]  /*6bf0*/  @!P4 IMAD R9, R32, R155, RZ ;  /* 0x0000009b2009c224 */ /* 0x002fc800078e02ff */
        /* <DEDUP_REMOVED lines=301> */
[----:B------:R1:W-:Y:S01]  /*7ed0*/  @!P4 STG.E.U8 desc[UR36][R4.64+0xd8], R11 ;  /* 0x0000d80b0400c986 */ /* 0x0003e2000c101124 */
        /* <DEDUP_REMOVED lines=13> */
[-C--:B-1----:R-:W-:Y:S01]  /*7fb0*/  @!P2 IMAD R11, R138, R155.reuse, RZ ;  /* 0x0000009b8a0ba224 */ /* 0x082fe200078e02ff */
[----:B------:R-:W-:Y:S01]  /*7fc0*/  @!P3 STG.E.U8 desc[UR36][R4.64+0xe1], R137 ;  /* 0x0000e1890400b986 */ /* 0x000fe2000c101124 */
[C---:B------:R-:W-:Y:S02]  /*7fd0*/  ISETP.LT.OR P3, PT, R0.reuse, 0xea, !P1 ;  /* 0x000000ea0000780c */ /* 0x040fe40004f61670 */
[----:B------:R-:W-:Y:S01]  /*7fe0*/  @!P5 IMAD R139, R139, R155, RZ ;  /* 0x0000009b8b8bd224 */ /* 0x000fe200078e02ff */
[----:B------:R1:W-:Y:S01]  /*7ff0*/  @!P2 STG.E.U8 desc[UR36][R6.64+0xe0], R11 ;  /* 0x0000e00b0600a986 */ /* 0x0003e2000c101124 */
[----:B------:R-:W-:-:S03]  /*8000*/  ISETP.LT.OR P2, PT, R0, 0xe9, !P0 ;  /* 0x000000e90000780c */ /* 0x000fc60004741670 */
[----:B------:R-:W-:Y:S01]  /*8010*/  @!P5 STG.E.U8 desc[UR36][R6.64+0xe1], R139 ;  /* 0x0000e18b0600d986 */ /* 0x000fe2000c101124 */
[----:B------:R-:W-:Y:S01]  /*8020*/  ISETP.LT.OR P5, PT, R0, 0xea, !P0 ;  /* 0x000000ea0000780c */ /* 0x000fe200047a1670 */
[----:B0-----:R-:W-:-:S04]  /*8030*/  @!P4 IMAD R3, R140, R155, RZ ;  /* 0x0000009b8c03c224 */ /* 0x001fc800078e02ff */
[-C--:B------:R-:W-:Y:S01]  /*8040*/  @!P3 IMAD R141, R141, R155.reuse, RZ ;  /* 0x0000009b8d8db224 */ /* 0x080fe200078e02ff */
[----:B------:R0:W-:Y:S01]  /*8050*/  @!P4 STG.E.U8 desc[UR36][R4.64+0xe8], R3 ;  /* 0x0000e8030400c986 */ /* 0x0001e2000c101124 */
[----:B------:R-:W-:Y:S02]  /*8060*/  ISETP.LT.OR P4, PT, R0, 0xf2, !P1 ;  /* 0x000000f20000780c */ /* 0x000fe40004f81670 */
[-C--:B---3--:R-:W-:Y:S01]  /*8070*/  @!P2 IMAD R9, R142, R155.reuse, RZ ;  /* 0x0000009b8e09a224 */ /* 0x088fe200078e02ff */
[----:B------:R-:W-:Y:S01]  /*8080*/  @!P3 STG.E.U8 desc[UR36][R4.64+0xe9], R141 ;  /* 0x0000e98d0400b986 */ /* 0x000fe2000c101124 */
[C---:B------:R-:W-:Y:S02]  /*8090*/  ISETP.LT.OR P3, PT, R0.reuse, 0xf1, !P1 ;  /* 0x000000f10000780c */ /* 0x040fe40004f61670 */
[----:B------:R-:W-:Y:S01]  /*80a0*/  @!P5 IMAD R143, R143, R155, RZ ;  /* 0x0000009b8f8fd224 */ /* 0x000fe200078e02ff */
[----:B------:R-:W-:Y:S01]  /*80b0*/  @!P2 STG.E.U8 desc[UR36][R6.64+0xe8], R9 ;  /* 0x0000e8090600a986 */ /* 0x000fe2000c101124 */
[----:B------:R-:W-:-:S03]  /*80c0*/  ISETP.LT.OR P2, PT, R0, 0xf1, !P0 ;  /* 0x000000f10000780c */ /* 0x000fc60004741670 */
[----:B------:R-:W-:Y:S01]  /*80d0*/  @!P5 STG.E.U8 desc[UR36][R6.64+0xe9], R143 ;  /* 0x0000e98f0600d986 */ /* 0x000fe2000c101124 */
[----:B------:R-:W-:Y:S01]  /*80e0*/  ISETP.LT.OR P5, PT, R0, 0xf9, !P0 ;  /* 0x000000f90000780c */ /* 0x000fe200047a1670 */
[----:B------:R-:W-:-:S04]  /*80f0*/  @!P4 IMAD R145, R145, R155, RZ ;  /* 0x0000009b9191c224 */ /* 0x000fc800078e02ff */
[-C--:B-1----:R-:W-:Y:S01]  /*8100*/  @!P3 IMAD R11, R144, R155.reuse, RZ ;  /* 0x0000009b900bb224 */ /* 0x082fe200078e02ff */
[----:B------:R-:W-:Y:S01]  /*8110*/  @!P4 STG.E.U8 desc[UR36][R4.64+0xf1], R145 ;  /* 0x0000f1910400c986 */ /* 0x000fe2000c101124 */
[C---:B------:R-:W-:Y:S02]  /*8120*/  ISETP.LT.OR P4, PT, R0.reuse, 0xf2, !P0 ;  /* 0x000000f20000780c */ /* 0x040fe40004781670 */
[C---:B------:R-:W-:Y:S01]  /*8130*/  ISETP.LT.OR P0, PT, R0.reuse, 0xfa, !P0 ;  /* 0x000000fa0000780c */ /* 0x040fe20004701670 */
[----:B------:R1:W-:Y:S01]  /*8140*/  @!P3 STG.E.U8 desc[UR36][R4.64+0xf0], R11 ;  /* 0x0000f00b0400b986 */ /* 0x0003e2000c101124 */
[----:B------:R-:W-:Y:S01]  /*8150*/  ISETP.LT.OR P3, PT, R0, 0xf9, !P1 ;  /* 0x000000f90000780c */ /* 0x000fe20004f61670 */
[----:B0-----:R-:W-:Y:S01]  /*8160*/  @!P2 IMAD R3, R146, R155, RZ ;  /* 0x0000009b9203a224 */ /* 0x001fe200078e02ff */
[----:B------:R-:W-:-:S04]  /*8170*/  ISETP.LT.OR P1, PT, R0, 0xfa, !P1 ;  /* 0x000000fa0000780c */ /* 0x000fc80004f21670 */
[----:B------:R0:W-:Y:S03]  /*8180*/  @!P2 STG.E.U8 desc[UR36][R6.64+0xf0], R3 ;  /* 0x0000f0030600a986 */ /* 0x0001e6000c101124 */
[-C--:B------:R-:W-:Y:S02]  /*8190*/  @!P4 IMAD R147, R147, R155.reuse, RZ ;  /* 0x0000009b9393c224 */ /* 0x080fe400078e02ff */
[-C--:B-1----:R-:W-:Y:S02]  /*81a0*/  @!P5 IMAD R11, R150, R155.reuse, RZ ;  /* 0x0000009b960bd224 */ /* 0x082fe400078e02ff */
[-C--:B------:R-:W-:Y:S01]  /*81b0*/  @!P3 IMAD R9, R148, R155.reuse, RZ ;  /* 0x0000009b9409b224 */ /* 0x080fe200078e02ff */
[----:B------:R0:W-:Y:S01]  /*81c0*/  @!P4 STG.E.U8 desc[UR36][R6.64+0xf1], R147 ;  /* 0x0000f1930600c986 */ /* 0x0001e2000c101124 */
[-C--:B------:R-:W-:Y:S02]  /*81d0*/  @!P1 IMAD R149, R149, R155.reuse, RZ ;  /* 0x0000009b95959224 */ /* 0x080fe400078e02ff */
[----:B------:R-:W-:Y:S01]  /*81e0*/  @!P0 IMAD R151, R151, R155, RZ ;  /* 0x0000009b97978224 */ /* 0x000fe200078e02ff */
[----:B------:R0:W-:Y:S04]  /*81f0*/  @!P3 STG.E.U8 desc[UR36][R4.64+0xf8], R9 ;  /* 0x0000f8090400b986 */ /* 0x0001e8000c101124 */
[----:B------:R0:W-:Y:S04]  /*8200*/  @!P1 STG.E.U8 desc[UR36][R4.64+0xf9], R149 ;  /* 0x0000f99504009986 */ /* 0x0001e8000c101124 */
[----:B------:R0:W-:Y:S04]  /*8210*/  @!P5 STG.E.U8 desc[UR36][R6.64+0xf8], R11 ;  /* 0x0000f80b0600d986 */ /* 0x0001e8000c101124 */
[----:B------:R0:W-:Y:S02]  /*8220*/  @!P0 STG.E.U8 desc[UR36][R6.64+0xf9], R151 ;  /* 0x0000f99706008986 */ /* 0x0001e4000c101124 */
.L_x_293:
[----:B------:R-:W-:Y:S05]  /*8230*/  BSYNC B0 ;  /* 0x0000000000007941 */ /* 0x000fea0003800000 */
.L_x_35:
[----:B------:R-:W-:Y:S01]  /*8240*/  ULDC UR4, c[0x0][0xc] ;  /* 0x0000030000047ab9 */ /* 0x000fe20000000800 */
[----:B------:R-:W-:Y:S01]  /*8250*/  ULDC UR5, c[0x0][0x10] ;  /* 0x0000040000057ab9 */ /* 0x000fe20000000800 */
[----:B01----:R-:W0:Y:S01]  /*8260*/  LDC R3, c[0x0][0x14] ;  /* 0x00000500ff037b82 */ /* 0x003e220000000800 */
[----:B------:R-:W-:Y:S01]  /*8270*/  UIMAD.WIDE.U32 UR4, UR4, UR5, URZ ;  /* 0x00000005040472a5 */ /* 0x000fe2000f8e003f */
[----:B------:R-:W-:Y:S01]  /*8280*/  PRMT R0, RZ, 0x7610, R0 ;  /* 0x00007610ff007816 */ /* 0x000fe20000000000 */
[----:B------:R-:W-:Y:S02]  /*8290*/  IMAD.MOV.U32 R153, RZ, RZ, -0x1 ;  /* 0xffffffffff997424 */ /* 0x000fe400078e00ff */
[----:B------:R-:W-:Y:S02]  /*82a0*/  IMAD.MOV.U32 R22, RZ, RZ, -0x1 ;  /* 0xffffffffff167424 */ /* 0x000fe400078e00ff */
[----:B0-----:R-:W-:-:S04]  /*82b0*/  IMAD.WIDE.U32 R16, R3, UR4, R16 ;  /* 0x0000000403107c25 */ /* 0x001fc8000f8e0010 */
[----:B------:R-:W-:Y:S01]  /*82c0*/  IMAD R3, R3, UR5, RZ ;  /* 0x0000000503037c24 */ /* 0x000fe2000f8e02ff */
[----:B------:R-:W-:Y:S02]  /*82d0*/  ULDC.64 UR4, c[0x0][0x650] ;  /* 0x0001940000047ab9 */ /* 0x000fe40000000a00 */
[----:B------:R-:W-:Y:S01]  /*82e0*/  ISETP.GE.U32.AND P0, PT, R16, UR4, PT ;  /* 0x0000000410007c0c */ /* 0x000fe2000bf06070 */
[----:B------:R-:W-:-:S05]  /*82f0*/  IMAD.IADD R17, R17, 0x1, R3 ;  /* 0x0000000111117824 */ /* 0x000fca00078e0203 */
[----:B------:R-:W-:-:S13]  /*8300*/  ISETP.GE.U32.AND.EX P0, PT, R17, UR5, PT, P0 ;  /* 0x0000000511007c0c */ /* 0x000fda000bf06100 */
[----:B------:R-:W-:Y:S05]  /*8310*/  @P0 BRA `(.L_x_294) ;  /* 0x0000000400640947 */ /* 0x000fea0003800000 */
[----:B------:R-:W0:Y:S01]  /*8320*/  S2R R12, SR_CTAID.X ;  /* 0x00000000000c7919 */ /* 0x000e220000002500 */
[----:B------:R-:W1:Y:S01]  /*8330*/  LDC.64 R10, c[0x0][0x628] ;  /* 0x00018a00ff0a7b82 */ /* 0x000e620000000a00 */
[----:B------:R-:W-:Y:S01]  /*8340*/  ULDC UR4, c[0x0][0x150] ;  /* 0x0000540000047ab9 */ /* 0x000fe20000000800 */
[----:B------:R-:W-:Y:S01]  /*8350*/  IMAD.MOV.U32 R8, RZ, RZ, R16 ;  /* 0x000000ffff087224 */ /* 0x000fe200078e0010 */
[----:B------:R-:W0:Y:S01]  /*8360*/  S2R R24, SR_CTAID.Y ;  /* 0x0000000000187919 */ /* 0x000e220000002600 */
[----:B------:R-:W-:-:S04]  /*8370*/  IMAD.MOV.U32 R9, RZ, RZ, R17 ;  /* 0x000000ffff097224 */ /* 0x000fc800078e0011 */
[----:B------:R-:W2:Y:S08]  /*8380*/  LDC R21, c[0x0][0x144] ;  /* 0x00005100ff157b82 */ /* 0x000eb00000000800 */
[----:B------:R-:W2:Y:S08]  /*8390*/  LDC R0, c[0x0][0x630] ;  /* 0x00018c00ff007b82 */ /* 0x000eb00000000800 */
[----:B------:R-:W2:Y:S01]  /*83a0*/  LDC.64 R14, c[0x0][0x620] ;  /* 0x00018800ff0e7b82 */ /* 0x000ea20000000a00 */
[----:B-1----:R-:W-:-:S04]  /*83b0*/  ISETP.NE.U32.AND P0, PT, R10, RZ, PT ;  /* 0x000000ff0a00720c */ /* 0x002fc80003f05070 */
[----:B------:R-:W-:Y:S02]  /*83c0*/  ISETP.NE.AND.EX P0, PT, R11, RZ, PT, P0 ;  /* 0x000000ff0b00720c */ /* 0x000fe40003f05300 */
[----:B0-----:R-:W-:-:S05]  /*83d0*/  I2FP.F32.U32 R3, R12 ;  /* 0x0000000c00037245 */ /* 0x001fca0000201000 */
[----:B------:R-:W-:-:S04]  /*83e0*/  FMUL R3, R3, UR4 ;  /* 0x0000000403037c20 */ /* 0x000fc80008400000 */
[----:B------:R0:W1:Y:S02]  /*83f0*/  F2I.U32.TRUNC.NTZ R20, R3 ;  /* 0x0000000300147305 */ /* 0x000064000020f000 */
[----:B------:R-:W-:Y:S05]  /*8400*/  @!P0 BRA `(.L_x_295) ;  /* 0x0000000000288947 */ /* 0x000fea0003800000 */
[----:B0-----:R-:W0:Y:S02]  /*8410*/  LDC R3, c[0x0][0x634] ;  /* 0x00018d00ff037b82 */ /* 0x001e240000000800 */
[----:B0-----:R-:W-:-:S05]  /*8420*/  IADD3 R3, P0, R16, R3, RZ ;  /* 0x0000000310037210 */ /* 0x001fca0007f1e0ff */
[----:B------:R-:W-:-:S04]  /*8430*/  IMAD.X R13, RZ, RZ, R17, P0 ;  /* 0x000000ffff0d7224 */ /* 0x000fc800000e0611 */
[----:B---3--:R-:W-:-:S04]  /*8440*/  IMAD.WIDE.U32 R4, R13, R10, RZ ;  /* 0x0000000a0d047225 */ /* 0x008fc800078e00ff */
[----:B----4-:R-:W-:-:S04]  /*8450*/  IMAD.WIDE.U32 R6, P0, R3, R11, R4 ;  /* 0x0000000b03067225 */ /* 0x010fc80007800004 */
[----:B------:R-:W-:-:S04]  /*8460*/  IMAD.WIDE.U32 R4, R3, R10, RZ ;  /* 0x0000000a03047225 */ /* 0x000fc800078e00ff */
[----:B------:R-:W-:Y:S01]  /*8470*/  IMAD.X R9, RZ, RZ, RZ, P0 ;  /* 0x000000ffff097224 */ /* 0x000fe200000e06ff */
[----:B------:R-:W-:Y:S01]  /*8480*/  IADD3 RZ, P0, R5, R6, RZ ;  /* 0x0000000605ff7210 */ /* 0x000fe20007f1e0ff */
[----:B------:R-:W-:-:S04]  /*8490*/  IMAD.MOV.U32 R8, RZ, RZ, R7 ;  /* 0x000000ffff087224 */ /* 0x000fc800078e0007 */
[----:B------:R-:W-:-:S08]  /*84a0*/  IMAD.WIDE.U32.X R8, R13, R11, R8, P0 ;  /* 0x0000000b0d087225 */ /* 0x000fd000000e0408 */
.L_x_295:
[----:B------:R-:W3:Y:S01]  /*84b0*/  LDC.64 R28, c[0x0][0x640] ;  /* 0x00019000ff1c7b82 */ /* 0x000ee20000000a00 */
[-CC-:B--2---:R-:W-:Y:S01]  /*84c0*/  SHF.R.U64 R22, R8, R0.reuse, R9.reuse ;  /* 0x0000000008167219 */ /* 0x184fe20000001209 */
[----:B-1----:R-:W-:Y:S01]  /*84d0*/  IMAD.MOV R20, RZ, RZ, -R20 ;  /* 0x000000ffff147224 */ /* 0x002fe200078e0a14 */
[----:B------:R-:W-:Y:S01]  /*84e0*/  SHF.R.U32.HI R0, RZ, R0, R9 ;  /* 0x00000000ff007219 */ /* 0x000fe20000011609 */
[----:B------:R-:W-:Y:S01]  /*84f0*/  ULDC UR4, c[0x0][0x154] ;  /* 0x0000550000047ab9 */ /* 0x000fe20000000800 */
[----:B0-----:R-:W-:Y:S01]  /*8500*/  IADD3 R3, P0, RZ, -R22, RZ ;  /* 0x80000016ff037210 */ /* 0x001fe20007f1e0ff */
[----:B------:R-:W-:Y:S02]  /*8510*/  IMAD R21, R21, R20, R12 ;  /* 0x0000001415157224 */ /* 0x000fe400078e020c */
[----:B----4-:R-:W0:Y:S01]  /*8520*/  LDC R6, c[0x0][0x618] ;  /* 0x00018600ff067b82 */ /* 0x010e220000000800 */
[----:B------:R-:W-:Y:S02]  /*8530*/  IMAD.MOV.U32 R7, RZ, RZ, 0x1 ;  /* 0x00000001ff077424 */ /* 0x000fe400078e00ff */
[----:B---3--:R-:W-:-:S04]  /*8540*/  IMAD.X R5, RZ, RZ, ~R0, P0 ;  /* 0x000000ffff057224 */ /* 0x008fc800000e0e00 */
[-C--:B------:R-:W-:Y:S01]  /*8550*/  IMAD R0, R5, R14.reuse, RZ ;  /* 0x0000000e05007224 */ /* 0x080fe200078e02ff */
[----:B------:R-:W1:Y:S01]  /*8560*/  LDC R8, c[0x0][0x608] ;  /* 0x00018200ff087b82 */ /* 0x000e620000000800 */
[----:B------:R-:W-:-:S04]  /*8570*/  IMAD.WIDE.U32 R4, R3, R14, R16 ;  /* 0x0000000e03047225 */ /* 0x000fc800078e0010 */
[----:B------:R-:W-:Y:S01]  /*8580*/  IMAD R3, R3, R15, R0 ;  /* 0x0000000f03037224 */ /* 0x000fe200078e0200 */
[----:B------:R-:W-:Y:S02]  /*8590*/  I2FP.F32.U32 R0, R24 ;  /* 0x0000001800007245 */ /* 0x000fe40000201000 */
[----:B------:R-:W2:Y:S01]  /*85a0*/  LDC R26, c[0x0][0x658] ;  /* 0x00019600ff1a7b82 */ /* 0x000ea20000000800 */
[----:B------:R-:W-:Y:S01]  /*85b0*/  IMAD.IADD R3, R5, 0x1, R3 ;  /* 0x0000000105037824 */ /* 0x000fe200078e0203 */
[----:B------:R-:W-:Y:S01]  /*85c0*/  ISETP.NE.U32.AND P0, PT, R28, RZ, PT ;  /* 0x000000ff1c00720c */ /* 0x000fe20003f05070 */
[----:B------:R-:W-:Y:S01]  /*85d0*/  FMUL R0, R0, UR4 ;  /* 0x0000000400007c20 */ /* 0x000fe20008400000 */
[----:B------:R-:W-:Y:S02]  /*85e0*/  IMAD.MOV.U32 R5, RZ, RZ, -0x1 ;  /* 0xffffffffff057424 */ /* 0x000fe400078e00ff */
[----:B------:R-:W-:Y:S01]  /*85f0*/  ISETP.NE.AND.EX P0, PT, R29, RZ, PT, P0 ;  /* 0x000000ff1d00720c */ /* 0x000fe20003f05300 */
[----:B------:R3:W4:Y:S01]  /*8600*/  F2I.U32.TRUNC.NTZ R13, R0 ;  /* 0x00000000000d7305 */ /* 0x000722000020f000 */
[----:B------:R-:W3:Y:S01]  /*8610*/  LDC R15, c[0x0][0x148] ;  /* 0x00005200ff0f7b82 */ /* 0x000ee20000000800 */
[----:B0-----:R-:W-:-:S02]  /*8620*/  SHF.R.U64 R12, R4, R6, R3 ;  /* 0x00000006040c7219 */ /* 0x001fc40000001203 */
[----:B------:R-:W-:-:S05]  /*8630*/  SHF.R.U32.HI R3, RZ, R6, R3 ;  /* 0x00000006ff037219 */ /* 0x000fca0000011603 */
[----:B------:R-:W0:Y:S01]  /*8640*/  LDC R20, c[0x0][0x600] ;  /* 0x00018000ff147b82 */ /* 0x000e220000000800 */
[-CC-:B-1----:R-:W-:Y:S02]  /*8650*/  SHF.R.U64 R10, R12, R8.reuse, R3.reuse ;  /* 0x000000080c0a7219 */ /* 0x182fe40000001203 */
[----:B------:R-:W-:-:S05]  /*8660*/  SHF.R.U32.HI R3, RZ, R8, R3 ;  /* 0x00000008ff037219 */ /* 0x000fca0000011603 */
[----:B------:R-:W1:Y:S01]  /*8670*/  LDC R27, c[0x0][0x648] ;  /* 0x00019200ff1b7b82 */ /* 0x000e620000000800 */
[-C--:B--2---:R-:W-:Y:S02]  /*8680*/  SHF.L.U32 R4, R5, R26.reuse, RZ ;  /* 0x0000001a05047219 */ /* 0x084fe400000006ff */
[--C-:B------:R-:W-:Y:S02]  /*8690*/  SHF.R.U64 R14, R10, R26, R3.reuse ;  /* 0x0000001a0a0e7219 */ /* 0x100fe40000001203 */
[----:B------:R-:W-:Y:S02]  /*86a0*/  LOP3.LUT R25, RZ, R4, RZ, 0x33, !PT ;  /* 0x00000004ff197212 */ /* 0x000fe400078e33ff */
[-C--:B------:R-:W-:Y:S01]  /*86b0*/  SHF.R.U32.HI R5, RZ, R26.reuse, R3 ;  /* 0x0000001aff057219 */ /* 0x080fe20000011603 */
[----:B------:R-:W2:Y:S01]  /*86c0*/  LDC R30, c[0x0][0x638] ;  /* 0x00018e00ff1e7b82 */ /* 0x000ea20000000800 */
[----:B------:R-:W-:Y:S01]  /*86d0*/  SHF.L.U32 R154, R7, R26, RZ ;  /* 0x0000001a079a7219 */ /* 0x000fe200000006ff */
[----:B------:R-:W-:-:S06]  /*86e0*/  IMAD.MOV.U32 R4, RZ, RZ, R14 ;  /* 0x000000ffff047224 */ /* 0x000fcc00078e000e */
[----:B------:R-:W0:Y:S01]  /*86f0*/  LDC R31, c[0x0][0x610] ;  /* 0x00018400ff1f7b82 */ /* 0x000e220000000800 */
[----:B----4-:R-:W-:Y:S05]  /*8700*/  @!P0 BRA `(.L_x_296) ;  /* 0x0000000000288947 */ /* 0x010fea0003800000 */
        /* <DEDUP_REMOVED lines=10> */
.L_x_296:
[----:B------:R-:W-:Y:S01]  /*87b0*/  ISETP.NE.AND P0, PT, R2, 0x1, PT ;  /* 0x000000010200780c */ /* 0x000fe20003f05270 */
[----:B0-----:R-:W-:Y:S01]  /*87c0*/  VIADD R7, R20, 0xffffffff ;  /* 0xffffffff14077836 */ /* 0x001fe20000000000 */
[----:B-1-3--:R-:W-:Y:S01]  /*87d0*/  SHF.R.U64 R0, R4, R27, R5 ;  /* 0x0000001b04007219 */ /* 0x00afe20000001205 */
[----:B------:R-:W-:Y:S01]  /*87e0*/  IMAD.MOV R13, RZ, RZ, -R13 ;  /* 0x000000ffff0d7224 */ /* 0x000fe200078e0a0d */
[----:B------:R-:W-:Y:S01]  /*87f0*/  LOP3.LUT R5, R10, R25, RZ, 0xc0, !PT ;  /* 0x000000190a057212 */ /* 0x000fe200078ec0ff */
[----:B------:R-:W-:Y:S02]  /*8800*/  IMAD.MOV.U32 R4, RZ, RZ, 0x1 ;  /* 0x00000001ff047424 */ /* 0x000fe400078e00ff */
[----:B------:R-:W-:Y:S02]  /*8810*/  IMAD.MOV R3, RZ, RZ, -R0 ;  /* 0x000000ffff037224 */ /* 0x000fe400078e0a00 */
[----:B------:R-:W-:Y:S01]  /*8820*/  IMAD R154, R154, R0, R5 ;  /* 0x000000009a9a7224 */ /* 0x000fe200078e0205 */
[----:B------:R-:W-:Y:S01]  /*8830*/  LOP3.LUT R5, R12, R7, RZ, 0xc0, !PT ;  /* 0x000000070c057212 */ /* 0x000fe200078ec0ff */
[----:B--2---:R-:W-:-:S02]  /*8840*/  IMAD R0, R3, R30, R14 ;  /* 0x0000001e03007224 */ /* 0x004fc400078e020e */
[----:B------:R-:W-:Y:S02]  /*8850*/  @P0 IMAD R21, R15, R13, R24 ;  /* 0x0000000d0f150224 */ /* 0x000fe400078e0218 */
[----:B------:R-:W-:Y:S01]  /*8860*/  IMAD R3, R0, R20, R5 ;  /* 0x0000001400037224 */ /* 0x000fe200078e0205 */
[----:B------:R-:W-:Y:S01]  /*8870*/  PRMT R0, R4, 0x7610, R0 ;  /* 0x0000761004007816 */ /* 0x000fe20000000000 */
[----:B------:R-:W-:-:S05]  /*8880*/  IMAD R154, R154, R31, R21 ;  /* 0x0000001f9a9a7224 */ /* 0x000fca00078e0215 */
[----:B------:R-:W-:Y:S02]  /*8890*/  SEL R153, R3, R154, !P0 ;  /* 0x0000009a03997207 */ /* 0x000fe40004000000 */
[----:B------:R-:W-:-:S07]  /*88a0*/  SEL R154, R154, R3, !P0 ;  /* 0x000000039a9a7207 */ /* 0x000fce0004000000 */
.L_x_294:
[----:B------:R-:W-:-:S13]  /*88b0*/  LOP3.LUT P0, RZ, R0, 0xff, RZ, 0xc0, !PT ;  /* 0x000000ff00ff7812 */ /* 0x000fda000780c0ff */
[----:B------:R-:W-:Y:S05]  /*88c0*/  @P0 BRA `(.L_x_297) ;  /* 0xffffff8800cc0947 */ /* 0x000fea000383ffff */
[----:B------:R-:W-:Y:S05]  /*88d0*/  EXIT ;  /* 0x000000000000794d */ /* 0x000fea0003800000 */
.L_x_8:
        /* <DEDUP_REMOVED lines=26> */
.L_x_299:
[----:B------:R-:W0:Y:S01]  /*8a80*/  LDC.64 R28, c[0x0][0x640] ;  /* 0x00019000ff1c7b82 */ /* 0x000e220000000a00 */
[-CC-:B------:R-:W-:Y:S01]  /*8a90*/  SHF.R.U64 R22, R12, R6.reuse, R13.reuse ;  /* 0x000000060c167219 */ /* 0x180fe2000000120d */
[----:B------:R-:W-:Y:S01]  /*8aa0*/  IMAD.MOV.U32 R30, RZ, RZ, 0x1 ;  /* 0x00000001ff1e7424 */ /* 0x000fe200078e00ff */
[----:B------:R-:W-:Y:S02]  /*8ab0*/  SHF.R.U32.HI R6, RZ, R6, R13 ;  /* 0x00000006ff067219 */ /* 0x000fe4000001160d */
        /* <DEDUP_REMOVED lines=8> */
[----:B------:R-:W-:Y:S01]  /*8b40*/  IMAD.IADD R9, R9, 0x1, R11 ;  /* 0x0000000109097824 */ /* 0x000fe200078e020b */
[----:B0-----:R-:W-:-:S04]  /*8b50*/  ISETP.NE.U32.AND P0, PT, R28, RZ, PT ;  /* 0x000000ff1c00720c */ /* 0x001fc80003f05070 */
[----:B------:R-:W-:Y:S02]  /*8b60*/  ISETP.NE.AND.EX P0, PT, R29, RZ, PT, P0 ;  /* 0x000000ff1d00720c */ /* 0x000fe40003f05300 */
[----:B------:R-:W0:Y:S01]  /*8b70*/  LDC R20, c[0x0][0x600] ;  /* 0x00018000ff147b82 */ /* 0x000e220000000800 */
[-CC-:B-1----:R-:W-:Y:S01]  /*8b80*/  SHF.R.U64 R14, R8, R10.reuse, R9.reuse ;  /* 0x0000000a080e7219 */ /* 0x182fe20000001209 */
[----:B------:R-:W-:Y:S01]  /*8b90*/  IMAD.MOV.U32 R8, RZ, RZ, -0x1 ;  /* 0xffffffffff087424 */ /* 0x000fe200078e00ff */
[----:B------:R-:W-:-:S05]  /*8ba0*/  SHF.R.U32.HI R9, RZ, R10, R9 ;  /* 0x0000000aff097219 */ /* 0x000fca0000011609 */
[----:B------:R-:W1:Y:S01]  /*8bb0*/  LDC R26, c[0x0][0x648] ;  /* 0x00019200ff1a7b82 */ /* 0x000e620000000800 */
[-CC-:B--2---:R-:W-:Y:S02]  /*8bc0*/  SHF.R.U64 R21, R14, R12.reuse, R9.reuse ;  /* 0x0000000c0e157219 */ /* 0x184fe40000001209 */
[----:B------:R-:W-:-:S05]  /*8bd0*/  SHF.R.U32.HI R6, RZ, R12, R9 ;  /* 0x0000000cff067219 */ /* 0x000fca0000011609 */
[----:B------:R-:W2:Y:S01]  /*8be0*/  LDC R27, c[0x0][0x638] ;  /* 0x00018e00ff1b7b82 */ /* 0x000ea20000000800 */
[-C--:B---3--:R-:W-:Y:S02]  /*8bf0*/  SHF.L.U32 R8, R8, R25.reuse, RZ ;  /* 0x0000001908087219 */ /* 0x088fe400000006ff */
[-CC-:B------:R-:W-:Y:S02]  /*8c00*/  SHF.R.U64 R23, R21, R25.reuse, R6.reuse ;  /* 0x0000001915177219 */ /* 0x180fe40000001206 */
[----:B------:R-:W-:Y:S02]  /*8c10*/  LOP3.LUT R32, RZ, R8, RZ, 0x33, !PT ;  /* 0x00000008ff207212 */ /* 0x000fe400078e33ff */
[----:B------:R-:W-:Y:S01]  /*8c20*/  SHF.R.U32.HI R9, RZ, R25, R6 ;  /* 0x00000019ff097219 */ /* 0x000fe20000011606 */
[----:B------:R-:W3:Y:S01]  /*8c30*/  LDC R31, c[0x0][0x610] ;  /* 0x00018400ff1f7b82 */ /* 0x000ee20000000800 */
[----:B------:R-:W-:Y:S01]  /*8c40*/  IMAD.MOV.U32 R8, RZ, RZ, R23 ;  /* 0x000000ffff087224 */ /* 0x000fe200078e0017 */
[----:B------:R-:W-:Y:S06]  /*8c50*/  @!P0 BRA `(.L_x_300) ;  /* 0x0000000000288947 */ /* 0x000fec0003800000 */
        /* <DEDUP_REMOVED lines=10> */
.L_x_300:
[----:B------:R-:W-:Y:S02]  /*8d00*/  ISETP.NE.AND P0, PT, R2, 0x1, PT ;  /* 0x000000010200780c */ /* 0x000fe40003f05270 */
[----:B-1----:R-:W-:Y:S01]  /*8d10*/  SHF.R.U64 R6, R8, R26, R9 ;  /* 0x0000001a08067219 */ /* 0x002fe20000001209 */
[----:B0-----:R-:W-:Y:S01]  /*8d20*/  VIADD R9, R20, 0xffffffff ;  /* 0xffffffff14097836 */ /* 0x001fe20000000000 */
[----:B------:R-:W-:Y:S02]  /*8d30*/  SHF.L.U32 R30, R30, R25, RZ ;  /* 0x000000191e1e7219 */ /* 0x000fe400000006ff */
[----:B------:R-:W-:Y:S01]  /*8d40*/  LOP3.LUT R5, R21, R32, RZ, 0xc0, !PT ;  /* 0x0000002015057212 */ /* 0x000fe200078ec0ff */
[----:B------:R-:W-:-:S04]  /*8d50*/  IMAD.MOV R8, RZ, RZ, -R6 ;  /* 0x000000ffff087224 */ /* 0x000fc800078e0a06 */
[----:B------:R-:W-:Y:S01]  /*8d60*/  IMAD R6, R30, R6, R5 ;  /* 0x000000061e067224 */ /* 0x000fe200078e0205 */
[----:B------:R-:W-:Y:S01]  /*8d70*/  LOP3.LUT R5, R14, R9, RZ, 0xc0, !PT ;  /* 0x000000090e057212 */ /* 0x000fe200078ec0ff */
[----:B------:R-:W-:Y:S02]  /*8d80*/  @P0 IMAD R3, R7, R24, R4 ;  /* 0x0000001807030224 */ /* 0x000fe400078e0204 */
[----:B--2---:R-:W-:Y:S02]  /*8d90*/  IMAD R4, R8, R27, R23 ;  /* 0x0000001b08047224 */ /* 0x004fe400078e0217 */
[----:B---3--:R-:W-:Y:S02]  /*8da0*/  IMAD R3, R6, R31, R3 ;  /* 0x0000001f06037224 */ /* 0x008fe400078e0203 */
[----:B------:R-:W-:Y:S02]  /*8db0*/  IMAD R4, R4, R20, R5 ;  /* 0x0000001404047224 */ /* 0x000fe400078e0205 */
[----:B------:R-:W-:-:S02]  /*8dc0*/  IMAD.MOV.U32 R8, RZ, RZ, 0x1 ;  /* 0x00000001ff087424 */ /* 0x000fc400078e00ff */
[----:B------:R-:W-:Y:S01]  /*8dd0*/  IMAD.MOV.U32 R6, RZ, RZ, R22 ;  /* 0x000000ffff067224 */ /* 0x000fe200078e0016 */
[----:B------:R-:W-:Y:S02]  /*8de0*/  SEL R20, R4, R3, !P0 ;  /* 0x0000000304147207 */ /* 0x000fe40004000000 */
[----:B------:R-:W-:-:S07]  /*8df0*/  SEL R21, R3, R4, !P0 ;  /* 0x0000000403157207 */ /* 0x000fce0004000000 */
.L_x_298:
[----:B------:R-:W-:-:S08]  /*8e00*/  NOP ;  /* 0x0000000000007918 */ /* 0x000fd00000000000 */
[----:B------:R-:W0:-:S00]  /*8e10*/  USETMAXREG.DEALLOC.CTAPOOL 0x28 ;  /* 0x00000028000079c8 */ /* 0x000e0000080e0500 */
[----:B0-----:R-:W-:-:S13]  /*8e20*/  ISETP.NE.AND P0, PT, R0, RZ, PT ;  /* 0x000000ff0000720c */ /* 0x001fda0003f05270 */
[----:B------:R-:W-:Y:S05]  /*8e30*/  @P0 EXIT ;  /* 0x000000000000094d */ /* 0x000fea0003800000 */
[----:B------:R-:W-:Y:S01]  /*8e40*/  LOP3.LUT P0, RZ, R8, 0xff, RZ, 0xc0, !PT ;  /* 0x000000ff08ff7812 */ /* 0x000fe2000780c0ff */
[----:B------:R-:W-:Y:S02]  /*8e50*/  IMAD.MOV.U32 R0, RZ, RZ, 0x1 ;  /* 0x00000001ff007424 */ /* 0x000fe400078e00ff */
[----:B------:R-:W-:-:S10]  /*8e60*/  IMAD.MOV.U32 R3, RZ, RZ, RZ ;  /* 0x000000ffff037224 */ /* 0x000fd400078e00ff */
[----:B------:R-:W-:Y:S05]  /*8e70*/  @!P0 BRA `(.L_x_301) ;  /* 0x0000000c00488947 */ /* 0x000fea0003800000 */
[----:B------:R-:W0:Y:S01]  /*8e80*/  LDC R0, c[0x0][0x28c] ;  /* 0x0000a300ff007b82 */ /* 0x000e220000000800 */
[----:B------:R-:W1:Y:S01]  /*8e90*/  S2R R11, SR_CgaCtaId ;  /* 0x00000000000b7919 */ /* 0x000e620000008800 */
[----:B------:R-:W-:Y:S01]  /*8ea0*/  ULDC UR5, c[0x0][0x658] ;  /* 0x0001960000057ab9 */ /* 0x000fe20000000800 */
[----:B------:R-:W-:Y:S01]  /*8eb0*/  UMOV UR7, 0xffffffff ;  /* 0xffffffff00077882 */ /* 0x000fe20000000000 */
[----:B------:R-:W-:Y:S01]  /*8ec0*/  ULDC UR6, c[0x0][0xc] ;  /* 0x0000030000067ab9 */ /* 0x000fe20000000800 */
[----:B------:R-:W-:Y:S01]  /*8ed0*/  USHF.L.U32 UR8, UR7, UR5, URZ ;  /* 0x0000000507087299 */ /* 0x000fe2000800063f */
[----:B------:R-:W-:Y:S01]  /*8ee0*/  BSSY B0, `(.L_x_301) ;  /* 0x00000cb000007945 */ /* 0x000fe20003800000 */
[----:B------:R-:W-:Y:S01]  /*8ef0*/  UMOV UR9, 0x1 ;  /* 0x0000000100097882 */ /* 0x000fe20000000000 */
[----:B------:R-:W-:Y:S01]  /*8f00*/  ULDC UR7, c[0x0][0x10] ;  /* 0x0000040000077ab9 */ /* 0x000fe20000000800 */
[----:B------:R-:W-:Y:S01]  /*8f10*/  USHF.L.U32 UR18, UR9, UR5, URZ ;  /* 0x0000000509127299 */ /* 0x000fe2000800063f */
[----:B------:R-:W-:Y:S01]  /*8f20*/  IMAD.MOV.U32 R9, RZ, RZ, 0x1 ;  /* 0x00000001ff097424 */ /* 0x000fe200078e00ff */
[----:B------:R-:W-:Y:S01]  /*8f30*/  UIMAD.WIDE.U32 UR6, UR6, UR7, URZ ;  /* 0x00000007060672a5 */ /* 0x000fe2000f8e003f */
[----:B------:R-:W-:Y:S01]  /*8f40*/  LOP3.LUT R8, R19, 0x2, RZ, 0xfc, !PT ;  /* 0x0000000213087812 */ /* 0x000fe200078efcff */
[----:B------:R-:W-:Y:S01]  /*8f50*/  ULDC UR5, c[0x0][0x14] ;  /* 0x0000050000057ab9 */ /* 0x000fe20000000800 */
[----:B------:R-:W-:Y:S01]  /*8f60*/  ULDC UR4, c[0x0][0x600] ;  /* 0x0001800000047ab9 */ /* 0x000fe20000000800 */
[----:B------:R-:W-:-:S02]  /*8f70*/  UIMAD.WIDE.U32 UR22, UR6, UR5, URZ ;  /* 0x00000005061672a5 */ /* 0x000fc4000f8e003f */
[----:B------:R-:W-:Y:S02]  /*8f80*/  UIMAD UR13, UR7, UR5, URZ ;  /* 0x00000005070d72a4 */ /* 0x000fe4000f8e023f */
[----:B------:R-:W-:Y:S02]  /*8f90*/  UIADD3 UR4, UR4, -0x1, URZ ;  /* 0xffffffff04047890 */ /* 0x000fe4000fffe03f */
[----:B------:R-:W-:Y:S02]  /*8fa0*/  ULOP3.LUT UR17, URZ, UR8, URZ, 0x33, !UPT ;  /* 0x000000083f117292 */ /* 0x000fe4000f8e333f */
[----:B------:R-:W-:Y:S01]  /*8fb0*/  UIADD3 UR13, UR23, UR13, URZ ;  /* 0x0000000d170d7290 */ /* 0x000fe2000fffe03f */
[----:B0-----:R-:W-:Y:S01]  /*8fc0*/  VIADD R0, R0, 0x1f ;  /* 0x0000001f00007836 */ /* 0x001fe20000000000 */
[----:B------:R-:W-:-:S04]  /*8fd0*/  ULDC.64 UR24, c[0x0][0x198] ;  /* 0x0000660000187ab9 */ /* 0x000fc80000000a00 */
[----:B------:R-:W-:-:S04]  /*8fe0*/  SHF.R.S32.HI R3, RZ, 0x1f, R0 ;  /* 0x0000001fff037819 */ /* 0x000fc80000011400 */
[----:B------:R-:W-:Y:S01]  /*8ff0*/  LEA.HI R10, R3, R0, RZ, 0x5 ;  /* 0x00000000030a7211 */ /* 0x000fe200078f28ff */
[C---:B-1----:R-:W-:Y:S02]  /*9000*/  IMAD.SHL.U32 R4, R11.reuse, 0x800, RZ ;  /* 0x000008000b047824 */ /* 0x042fe400078e00ff */
[----:B------:R-:W-:Y:S01]  /*9010*/  IMAD.SHL.U32 R11, R11, 0x40, RZ ;  /* 0x000000400b0b7824 */ /* 0x000fe200078e00ff */
[----:B------:R-:W-:Y:S01]  /*9020*/  SHF.R.S32.HI R10, RZ, 0x5, R10 ;  /* 0x00000005ff0a7819 */ /* 0x000fe2000001140a */
[----:B------:R-:W-:Y:S01]  /*9030*/  IMAD.MOV.U32 R0, RZ, RZ, 0x1 ;  /* 0x00000001ff007424 */ /* 0x000fe200078e00ff */
[----:B------:R-:W-:Y:S01]  /*9040*/  LOP3.LUT R4, R4, 0x1800, RZ, 0xc0, !PT ;  /* 0x0000180004047812 */ /* 0x000fe200078ec0ff */
[----:B------:R-:W-:Y:S01]  /*9050*/  IMAD.MOV.U32 R3, RZ, RZ, RZ ;  /* 0x000000ffff037224 */ /* 0x000fe200078e00ff */
[----:B------:R-:W-:Y:S01]  /*9060*/  LOP3.LUT R11, R11, 0xc0, RZ, 0xc0, !PT ;  /* 0x000000c00b0b7812 */ /* 0x000fe200078ec0ff */
[----:B------:R-:W-:Y:S01]  /*9070*/  VIADD R13, R10, 0x1 ;  /* 0x000000010a0d7836 */ /* 0x000fe20000000000 */
[----:B------:R-:W-:-:S07]  /*9080*/  LOP3.LUT R12, R4, 0x12200, RZ, 0xfc, !PT ;  /* 0x00012200040c7812 */ /* 0x000fce00078efcff */
.L_x_312:
[----:B------:R-:W-:-:S03]  /*9090*/  UMOV UR5, 0xffffffff ;  /* 0xffffffff00057882 */ /* 0x000fc60000000000 */
[----:B------:R-:W-:Y:S05]  /*90a0*/  BRA.DIV UR5, `(.L_x_302) ;  /* 0x00000016059c7947 */ /* 0x000fea000b800000 */
[----:B------:R-:W-:-:S13]  /*90b0*/  ELECT P6, URZ, PT ;  /* 0x00000000003f782f */ /* 0x000fda00038c0000 */
.L_x_337:
[----:B------:R-:W0:Y:S01]  /*90c0*/  LDC R4, c[0x0][0x28c] ;  /* 0x0000a300ff047b82 */ /* 0x000e220000000800 */
[----:B------:R-:W-:Y:S01]  /*90d0*/  BSSY B1, `(.L_x_303) ;  /* 0x0000038000017945 */ /* 0x000fe20003800000 */
[----:B0-----:R-:W-:-:S13]  /*90e0*/  ISETP.LT.OR P6, PT, R4, 0x1, !P6 ;  /* 0x000000010400780c */ /* 0x001fda00077c1670 */
[----:B------:R-:W-:Y:S05]  /*90f0*/  @P6 BRA `(.L_x_304) ;  /* 0x0000000000d46947 */ /* 0x000fea0003800000 */
[----:B------:R-:W-:Y:S02]  /*9100*/  IMAD.SHL.U32 R21, R21, 0x80, RZ ;  /* 0x0000008015157824 */ /* 0x000fe400078e00ff */
[----:B------:R-:W-:Y:S02]  /*9110*/  IMAD R20, R20, 0x100, R11 ;  /* 0x0000010014147824 */ /* 0x000fe400078e020b */
[----:B------:R-:W-:Y:S02]  /*9120*/  IMAD.MOV.U32 R24, RZ, RZ, RZ ;  /* 0x000000ffff187224 */ /* 0x000fe400078e00ff */
[----:B------:R-:W-:Y:S02]  /*9130*/  IMAD.MOV.U32 R4, RZ, RZ, R13 ;  /* 0x000000ffff047224 */ /* 0x000fe400078e000d */
[----:B------:R-:W-:Y:S02]  /*9140*/  IMAD.MOV.U32 R5, RZ, RZ, R0 ;  /* 0x000000ffff057224 */ /* 0x000fe400078e0000 */
[----:B------:R-:W-:-:S07]  /*9150*/  IMAD.MOV.U32 R7, RZ, RZ, R3 ;  /* 0x000000ffff077224 */ /* 0x000fce00078e0003 */
.L_x_307:
[----:B------:R-:W0:Y:S01]  /*9160*/  S2R R15, SR_CgaCtaId ;  /* 0x00000000000f7919 */ /* 0x000e220000008800 */
[----:B------:R-:W-:Y:S02]  /*9170*/  MOV R14, 0x400 ;  /* 0x00000400000e7802 */ /* 0x000fe40000000f00 */
[----:B------:R-:W-:Y:S02]  /*9180*/  LOP3.LUT P1, RZ, R18, 0x7f, RZ, 0xc0, !PT ;  /* 0x0000007f12ff7812 */ /* 0x000fe4000782c0ff */
[----:B0-----:R-:W-:Y:S02]  /*9190*/  LEA R22, R15, R14, 0x18 ;  /* 0x0000000e0f167211 */ /* 0x001fe400078ec0ff */
[----:B------:R-:W-:-:S09]  /*91a0*/  SHF.L.U32 R14, R5, 0x1f, RZ ;  /* 0x0000001f050e7819 */ /* 0x000fd200000006ff */
[----:B------:R-:W0:Y:S01]  /*91b0*/  @!P1 LDC R15, c[0x0][0x500] ;  /* 0x00014000ff0f9b82 */ /* 0x000e220000000800 */
[----:B------:R-:W-:-:S04]  /*91c0*/  IMAD R23, R7, 0x8, R22 ;  /* 0x0000000807177824 */ /* 0x000fc800078e0216 */
[----:B------:R-:W1:Y:S02]  /*91d0*/  SYNCS.PHASECHK.TRANS64.TRYWAIT P0, [R23+URZ+0x90], R14 ;  /* 0x0000900e170075a7 */ /* 0x000e64000800017f */
[----:B-1----:R-:W-:Y:S05]  /*91e0*/  @!P0 BRA `(.L_x_305) ;  /* 0x00000014006c8947 */ /* 0x002fea0003800000 */
.L_x_338:
[----:B-1----:R-:W-:Y:S01]  /*91f0*/  PRMT R14, R8, 0x9910, RZ ;  /* 0x00009910080e7816 */ /* 0x002fe200000000ff */
[----:B0-----:R0:W-:Y:S03]  /*9200*/  @!P1 SYNCS.ARRIVE.TRANS64 RZ, [R23+URZ], R15 ;  /* 0x0000000f17ff99a7 */ /* 0x0011e6000800003f */
[----:B------:R-:W-:-:S13]  /*9210*/  ISETP.NE.AND P0, PT, R14, 0x2, PT ;  /* 0x000000020e00780c */ /* 0x000fda0003f05270 */
[----:B0-----:R-:W-:Y:S05]  /*9220*/  @P0 BRA `(.L_x_306) ;  /* 0x0000000000040947 */ /* 0x001fea0003800000 */
[----:B------:R-:W-:Y:S01]  /*9230*/  BPT.TRAP 0x1 ;  /* 0x000000040000795c */ /* 0x000fe20000300000 */
.L_x_306:
[----:B------:R-:W-:Y:S01]  /*9240*/  R2UR UR19, R22 ;  /* 0x00000000161372ca */ /* 0x000fe200000e0000 */
[----:B------:R-:W-:Y:S01]  /*9250*/  IMAD R22, R7, 0x1000, R22 ;  /* 0x0000100007167824 */ /* 0x000fe200078e0216 */
[----:B------:R-:W-:Y:S01]  /*9260*/  R2UR UR9, R23 ;  /* 0x00000000170972ca */ /* 0x000fe200000e0000 */
[----:B------:R-:W-:Y:S01]  /*9270*/  IMAD R14, R7, 0x2000, R12 ;  /* 0x00002000070e7824 */ /* 0x000fe200078e020c */
[----:B------:R-:W-:Y:S01]  /*9280*/  UIADD3 UR6, UP0, UR24, 0xf0, URZ ;  /* 0x000000f018067890 */ /* 0x000fe2000ff1e03f */
[----:B------:R-:W-:Y:S01]  /*9290*/  VIADD R4, R4, 0xffffffff ;  /* 0xffffffff04047836 */ /* 0x000fe20000000000 */
[----:B------:R-:W-:Y:S01]  /*92a0*/  R2UR UR5, R22 ;  /* 0x00000000160572ca */ /* 0x000fe200000e0000 */
[----:B------:R-:W-:Y:S01]  /*92b0*/  UIADD3 UR26, UP1, UR24, 0x1f0, URZ ;  /* 0x000001f0181a7890 */ /* 0x000fe2000ff3e03f */
[----:B------:R-:W-:Y:S01]  /*92c0*/  R2UR UR8, R14 ;  /* 0x000000000e0872ca */ /* 0x000fe200000e0000 */
[----:B------:R-:W-:Y:S01]  /*92d0*/  UIADD3.X UR7, URZ, UR25, URZ, UP0, !UPT ;  /* 0x000000193f077290 */ /* 0x000fe200087fe43f */
[----:B------:R-:W-:Y:S01]  /*92e0*/  R2UR UR11, R21 ;  /* 0x00000000150b72ca */ /* 0x000fe200000e0000 */
[----:B------:R-:W-:Y:S01]  /*92f0*/  VIADD R7, R7, 0x1 ;  /* 0x0000000107077836 */ /* 0x000fe20000000000 */
[----:B------:R-:W-:Y:S01]  /*9300*/  R2UR UR10, R24 ;  /* 0x00000000180a72ca */ /* 0x000fe200000e0000 */
[----:B------:R-:W-:Y:S01]  /*9310*/  UIADD3.X UR27, URZ, UR25, URZ, UP1, !UPT ;  /* 0x000000193f1b7290 */ /* 0x000fe20008ffe43f */
[----:B------:R-:W-:Y:S01]  /*9320*/  R2UR UR12, R6 ;  /* 0x00000000060c72ca */ /* 0x000fe200000e0000 */
[----:B------:R-:W-:Y:S01]  /*9330*/  UMOV UR14, 0x0 ;  /* 0x00000000000e7882 */ /* 0x000fe20000000000 */
[----:B------:R-:W-:Y:S01]  /*9340*/  R2UR UR20, R20 ;  /* 0x00000000141472ca */ /* 0x000fe200000e0000 */
[----:B------:R-:W-:Y:S01]  /*9350*/  UMOV UR15, 0x10000000 ;  /* 0x10000000000f7882 */ /* 0x000fe20000000000 */
[----:B------:R-:W-:Y:S01]  /*9360*/  ISETP.GT.AND P1, PT, R4, 0x1, PT ;  /* 0x000000010400780c */ /* 0x000fe20003f24270 */
[----:B------:R-:W-:Y:S01]  /*9370*/  UIADD3 UR16, UR5, 0x200, URZ ;  /* 0x0000020005107890 */ /* 0x000fe2000fffe03f */
[----:B------:R-:W-:Y:S01]  /*9380*/  ISETP.NE.AND P0, PT, R7, 0x12, PT ;  /* 0x000000120700780c */ /* 0x000fe20003f05270 */
[----:B------:R-:W-:Y:S01]  /*9390*/  UIADD3 UR5, UR19, UR8, URZ ;  /* 0x0000000813057290 */ /* 0x000fe2000fffe03f */
[----:B------:R-:W-:Y:S01]  /*93a0*/  VIADD R24, R24, 0x20 ;  /* 0x0000002018187836 */ /* 0x000fe20000000000 */
[----:B------:R-:W-:Y:S01]  /*93b0*/  UMOV UR21, 0xf0000 ;  /* 0x000f000000157882 */ /* 0x000fe20000000000 */
[----:B------:R-:W-:-:S02]  /*93c0*/  SEL R14, RZ, 0x1, P0 ;  /* 0x00000001ff0e7807 */ /* 0x000fc40000000000 */
[----:B------:R-:W-:Y:S01]  /*93d0*/  UMOV UR8, UR16 ;  /* 0x0000001000087c82 */ /* 0x000fe20008000000 */
[----:B------:R-:W-:Y:S01]  /*93e0*/  SEL R7, R7, RZ, P0 ;  /* 0x000000ff07077207 */ /* 0x000fe20000000000 */
[----:B------:R0:W-:Y:S01]  /*93f0*/  UTMALDG.3D [UR8], [UR6], desc[UR14] ;  /* 0x00000e08060075b4 */ /* 0x0001e20008011000 */
[----:B------:R-:W-:Y:S01]  /*9400*/  LOP3.LUT R5, R5, R14, RZ, 0x3c, !PT ;  /* 0x0000000e05057212 */ /* 0x000fe200078e3cff */
[----:B0-----:R-:W-:Y:S01]  /*9410*/  UMOV UR11, UR20 ;  /* 0x00000014000b7c82 */ /* 0x001fe20008000000 */
[----:B------:R-:W-:Y:S02]  /*9420*/  UMOV UR8, UR5 ;  /* 0x0000000500087c82 */ /* 0x000fe40008000000 */
[----:B------:R0:W-:Y:S02]  /*9430*/  UTMALDG.3D.MULTICAST [UR8], [UR26], UR21, desc[UR14] ;  /* 0x00000e081a0073b4 */ /* 0x0001e40008011815 */
[----:B0-----:R-:W-:Y:S05]  /*9440*/  @P1 BRA `(.L_x_307) ;  /* 0xfffffffc00441947 */ /* 0x001fea000383ffff */
.L_x_304:
[----:B------:R-:W-:Y:S05]  /*9450*/  BSYNC B1 ;  /* 0x0000000000017941 */ /* 0x000fea0003800000 */
.L_x_303:
[----:B------:R-:W-:Y:S01]  /*9460*/  LOP3.LUT P1, RZ, R9, 0xff, RZ, 0xc0, !PT ;  /* 0x000000ff09ff7812 */ /* 0x000fe2000782c0ff */
[C---:B------:R-:W-:Y:S01]  /*9470*/  IMAD.IADD R6, R10.reuse, 0x1, R3 ;  /* 0x000000010a067824 */ /* 0x040fe200078e0203 */
[----:B------:R-:W-:Y:S01]  /*9480*/  ULDC.64 UR6, c[0x0][0x650] ;  /* 0x0001940000067ab9 */ /* 0x000fe20000000a00 */
[----:B------:R-:W-:Y:S01]  /*9490*/  ISETP.GE.U32.AND P2, PT, R10, 0x12, PT ;  /* 0x000000120a00780c */ /* 0x000fe20003f46070 */
[----:B------:R-:W-:Y:S01]  /*94a0*/  BSSY B1, `(.L_x_308) ;  /* 0x000006c000017945 */ /* 0x000fe20003800000 */
[----:B------:R-:W-:Y:S01]  /*94b0*/  IMAD.MOV.U32 R21, RZ, RZ, -0x1 ;  /* 0xffffffffff157424 */ /* 0x000fe200078e00ff */
[----:B------:R-:W-:Y:S01]  /*94c0*/  ISETP.GT.U32.AND P0, PT, R6, 0x11, PT ;  /* 0x000000110600780c */ /* 0x000fe20003f04070 */
[----:B------:R-:W-:Y:S01]  /*94d0*/  IMAD.MOV.U32 R20, RZ, RZ, -0x1 ;  /* 0xffffffffff147424 */ /* 0x000fe200078e00ff */
[----:B------:R-:W-:Y:S02]  /*94e0*/  PRMT R9, RZ, 0x7610, R9 ;  /* 0x00007610ff097816 */ /* 0x000fe40000000009 */
[----:B------:R-:W-:-:S03]  /*94f0*/  ISETP.LT.U32.AND P0, PT, R10, 0x12, P0 ;  /* 0x000000120a00780c */ /* 0x000fc60000701070 */
[----:B------:R-:W0:Y:S01]  /*9500*/  @P1 S2R R5, SR_CgaCtaId ;  /* 0x0000000000051919 */ /* 0x000e220000008800 */
[----:B------:R-:W-:-:S04]  /*9510*/  @P1 MOV R4, 0x400 ;  /* 0x0000040000041802 */ /* 0x000fc80000000f00 */
[----:B0-----:R-:W-:Y:S01]  /*9520*/  @P1 LEA R3, R5, R4, 0x18 ;  /* 0x0000000405031211 */ /* 0x001fe200078ec0ff */
[----:B------:R-:W-:-:S03]  /*9530*/  IMAD.WIDE.U32 R4, R6, 0x38e38e39, RZ ;  /* 0x38e38e3906047825 */ /* 0x000fc600078e00ff */
[----:B------:R0:W-:Y:S01]  /*9540*/  @P1 SYNCS.ARRIVE.TRANS64.A1T0 RZ, [R3+URZ+0x138], RZ ;  /* 0x000138ff03ff19a7 */ /* 0x0001e2000810003f */
[----:B------:R-:W-:Y:S02]  /*9550*/  IADD3 R16, P1, R16, UR22, RZ ;  /* 0x0000001610107c10 */ /* 0x000fe4000ff3e0ff */
[----:B------:R-:W-:Y:S02]  /*9560*/  SHF.R.U32.HI R5, RZ, 0x2, R5 ;  /* 0x00000002ff057819 */ /* 0x000fe40000011605 */
[----:B------:R-:W-:Y:S02]  /*9570*/  IADD3.X R17, R17, UR13, RZ, P1, !PT ;  /* 0x0000000d11117c10 */ /* 0x000fe40008ffe4ff */
[----:B------:R-:W-:Y:S02]  /*9580*/  PRMT R4, RZ, 0x7610, R4 ;  /* 0x00007610ff047816 */ /* 0x000fe40000000004 */
[----:B0-----:R-:W-:Y:S02]  /*9590*/  SEL R3, RZ, 0x1, !P0 ;  /* 0x00000001ff037807 */ /* 0x001fe40004000000 */
[----:B------:R-:W-:-:S02]  /*95a0*/  ISETP.GE.U32.AND P0, PT, R16, UR6, PT ;  /* 0x0000000610007c0c */ /* 0x000fc4000bf06070 */
[----:B------:R-:W-:Y:S01]  /*95b0*/  LOP3.LUT R0, R0, R3, RZ, 0x3c, !PT ;  /* 0x0000000300007212 */ /* 0x000fe200078e3cff */
[----:B------:R-:W-:Y:S01]  /*95c0*/  IMAD R3, R5, -0x12, R6 ;  /* 0xffffffee05037824 */ /* 0x000fe200078e0206 */
[----:B------:R-:W-:Y:S01]  /*95d0*/  ISETP.GE.U32.AND.EX P0, PT, R17, UR7, PT, P0 ;  /* 0x0000000711007c0c */ /* 0x000fe2000bf06100 */
[----:B------:R-:W-:Y:S01]  /*95e0*/  IMAD.MOV.U32 R6, RZ, RZ, -0x1 ;  /* 0xffffffffff067424 */ /* 0x000fe200078e00ff */
[----:B------:R-:W-:-:S11]  /*95f0*/  @P2 LOP3.LUT R0, R0, 0x1, R5, 0x78, !PT ;  /* 0x0000000100002812 */ /* 0x000fd600078e7805 */
[----:B------:R-:W-:Y:S05]  /*9600*/  @P0 BRA `(.L_x_309) ;  /* 0x0000000400540947 */ /* 0x000fea0003800000 */
[----:B------:R-:W0:Y:S01]  /*9610*/  S2R R15, SR_CTAID.X ;  /* 0x00000000000f7919 */ /* 0x000e220000002500 */
[----:B------:R-:W-:Y:S01]  /*9620*/  ULDC.64 UR6, c[0x0][0x628] ;  /* 0x00018a0000067ab9 */ /* 0x000fe20000000a00 */
[----:B------:R-:W-:Y:S01]  /*9630*/  ULDC UR8, c[0x0][0x630] ;  /* 0x00018c0000087ab9 */ /* 0x000fe20000000800 */
[----:B------:R-:W-:Y:S01]  /*9640*/  ISETP.NE.U32.AND P0, PT, RZ, UR6, PT ;  /* 0x00000006ff007c0c */ /* 0x000fe2000bf05070 */
[----:B------:R-:W1:Y:S01]  /*9650*/  S2R R20, SR_CTAID.Y ;  /* 0x0000000000147919 */ /* 0x000e620000002600 */
[----:B------:R-:W-:Y:S01]  /*9660*/  ULDC UR9, c[0x0][0x150] ;  /* 0x0000540000097ab9 */ /* 0x000fe20000000800 */
[----:B------:R-:W-:Y:S01]  /*9670*/  IMAD.MOV.U32 R4, RZ, RZ, R16 ;  /* 0x000000ffff047224 */ /* 0x000fe200078e0010 */
[----:B------:R-:W-:Y:S01]  /*9680*/  ISETP.NE.AND.EX P0, PT, RZ, UR7, PT, P0 ;  /* 0x00000007ff007c0c */ /* 0x000fe2000bf05300 */
[----:B------:R-:W-:Y:S01]  /*9690*/  IMAD.MOV.U32 R5, RZ, RZ, R17 ;  /* 0x000000ffff057224 */ /* 0x000fe200078e0011 */
[----:B0-----:R-:W-:-:S11]  /*96a0*/  I2FP.F32.U32 R22, R15 ;  /* 0x0000000f00167245 */ /* 0x001fd60000201000 */
[----:B------:R-:W-:Y:S05]  /*96b0*/  @!P0 BRA `(.L_x_310) ;  /* 0x0000000000288947 */ /* 0x000fea0003800000 */
[----:B------:R-:W-:Y:S02]  /*96c0*/  ULDC UR5, c[0x0][0x634] ;  /* 0x00018d0000057ab9 */ /* 0x000fe40000000800 */
[----:B------:R-:W-:-:S05]  /*96d0*/  IADD3 R5, P0, R16, UR5, RZ ;  /* 0x0000000510057c10 */ /* 0x000fca000ff1e0ff */
[----:B------:R-:W-:-:S04]  /*96e0*/  IMAD.X R21, RZ, RZ, R17, P0 ;  /* 0x000000ffff157224 */ /* 0x000fc800000e0611 */
[----:B------:R-:W-:-:S04]  /*96f0*/  IMAD.WIDE.U32 R6, R21, UR6, RZ ;  /* 0x0000000615067c25 */ /* 0x000fc8000f8e00ff */
[----:B------:R-:W-:-:S04]  /*9700*/  IMAD.WIDE.U32 R6, P0, R5, UR7, R6 ;  /* 0x0000000705067c25 */ /* 0x000fc8000f800006 */
[----:B------:R-:W-:-:S04]  /*9710*/  IMAD.WIDE.U32 R4, R5, UR6, RZ ;  /* 0x0000000605047c25 */ /* 0x000fc8000f8e00ff */
[----:B------:R-:W-:Y:S01]  /*9720*/  IMAD.MOV.U32 R4, RZ, RZ, R7 ;  /* 0x000000ffff047224 */ /* 0x000fe200078e0007 */
[----:B------:R-:W-:Y:S01]  /*9730*/  IADD3 RZ, P1, R5, R6, RZ ;  /* 0x0000000605ff7210 */ /* 0x000fe20007f3e0ff */
[----:B------:R-:W-:-:S04]  /*9740*/  IMAD.X R5, RZ, RZ, RZ, P0 ;  /* 0x000000ffff057224 */ /* 0x000fc800000e06ff */
[----:B------:R-:W-:-:S08]  /*9750*/  IMAD.WIDE.U32.X R4, R21, UR7, R4, P1 ;  /* 0x0000000715047c25 */ /* 0x000fd000088e0404 */
.L_x_310:
[--C-:B------:R-:W-:Y:S01]  /*9760*/  SHF.R.U64 R14, R4, UR8, R5.reuse ;  /* 0x00000008040e7c19 */ /* 0x100fe20008001205 */
[----:B------:R-:W-:Y:S01]  /*9770*/  FMUL R22, R22, UR9 ;  /* 0x0000000916167c20 */ /* 0x000fe20008400000 */
[----:B------:R-:W-:Y:S01]  /*9780*/  SHF.R.U32.HI R4, RZ, UR8, R5 ;  /* 0x00000008ff047c19 */ /* 0x000fe20008011605 */
[----:B------:R-:W0:Y:S01]  /*9790*/  LDC R6, c[0x0][0x144] ;  /* 0x00005100ff067b82 */ /* 0x000e220000000800 */
[----:B------:R-:W-:Y:S01]  /*97a0*/  IADD3 R5, P0, RZ, -R14, RZ ;  /* 0x8000000eff057210 */ /* 0x000fe20007f1e0ff */
[----:B------:R-:W-:Y:S01]  /*97b0*/  ULDC UR5, c[0x0][0x154] ;  /* 0x0000550000057ab9 */ /* 0x000fe20000000800 */
[----:B-1----:R-:W-:Y:S01]  /*97c0*/  I2FP.F32.U32 R7, R20 ;  /* 0x0000001400077245 */ /* 0x002fe20000201000 */
[----:B------:R-:W1:Y:S01]  /*97d0*/  F2I.U32.TRUNC.NTZ R22, R22 ;  /* 0x0000001600167305 */ /* 0x000e62000020f000 */
[----:B------:R-:W-:Y:S01]  /*97e0*/  ULDC.64 UR6, c[0x0][0x620] ;  /* 0x0001880000067ab9 */ /* 0x000fe20000000a00 */
[----:B------:R-:W-:Y:S01]  /*97f0*/  IMAD.X R4, RZ, RZ, ~R4, P0 ;  /* 0x000000ffff047224 */ /* 0x000fe200000e0e04 */
[----:B------:R-:W-:Y:S01]  /*9800*/  ISETP.NE.AND P2, PT, R2, 0x1, PT ;  /* 0x000000010200780c */ /* 0x000fe20003f45270 */
[----:B------:R-:W-:Y:S01]  /*9810*/  FMUL R23, R7, UR5 ;  /* 0x0000000507177c20 */ /* 0x000fe20008400000 */
[----:B------:R-:W2:Y:S01]  /*9820*/  LDC R25, c[0x0][0x148] ;  /* 0x00005200ff197b82 */ /* 0x000ea20000000800 */
[----:B------:R-:W-:Y:S01]  /*9830*/  IMAD R4, R4, UR6, RZ ;  /* 0x0000000604047c24 */ /* 0x000fe2000f8e02ff */
[----:B------:R-:W-:-:S03]  /*9840*/  ULDC UR5, c[0x0][0x618] ;  /* 0x0001860000057ab9 */ /* 0x000fc60000000800 */
[----:B------:R-:W3:Y:S01]  /*9850*/  F2I.U32.TRUNC.NTZ R23, R23 ;  /* 0x0000001700177305 */ /* 0x000ee2000020f000 */
[C---:B------:R-:W-:Y:S02]  /*9860*/  IMAD R7, R5.reuse, UR7, R4 ;  /* 0x0000000705077c24 */ /* 0x040fe4000f8e0204 */
[----:B------:R-:W-:Y:S01]  /*9870*/  IMAD.WIDE.U32 R4, R5, UR6, R16 ;  /* 0x0000000605047c25 */ /* 0x000fe2000f8e0010 */
[----:B------:R-:W-:Y:S02]  /*9880*/  ULDC.64 UR6, c[0x0][0x640] ;  /* 0x0001900000067ab9 */ /* 0x000fe40000000a00 */
[----:B------:R-:W-:Y:S01]  /*9890*/  ISETP.NE.U32.AND P0, PT, RZ, UR6, PT ;  /* 0x00000006ff007c0c */ /* 0x000fe2000bf05070 */
[----:B------:R-:W-:Y:S02]  /*98a0*/  IMAD.IADD R5, R5, 0x1, R7 ;  /* 0x0000000105057824 */ /* 0x000fe400078e0207 */
[----:B-1----:R-:W-:Y:S01]  /*98b0*/  IMAD.MOV R22, RZ, RZ, -R22 ;  /* 0x000000ffff167224 */ /* 0x002fe200078e0a16 */
[----:B------:R-:W-:-:S02]  /*98c0*/  ISETP.NE.AND.EX P0, PT, RZ, UR7, PT, P0 ;  /* 0x00000007ff007c0c */ /* 0x000fc4000bf05300 */
[----:B------:R-:W-:Y:S01]  /*98d0*/  SHF.R.U64 R21, R4, UR5, R5 ;  /* 0x0000000504157c19 */ /* 0x000fe20008001205 */
[----:B0-----:R-:W-:Y:S01]  /*98e0*/  IMAD R15, R6, R22, R15 ;  /* 0x00000016060f7224 */ /* 0x001fe200078e020f */
[----:B------:R-:W-:Y:S01]  /*98f0*/  SHF.R.U32.HI R4, RZ, UR5, R5 ;  /* 0x00000005ff047c19 */ /* 0x000fe20008011605 */
[----:B------:R-:W-:Y:S01]  /*9900*/  ULDC UR5, c[0x0][0x608] ;  /* 0x0001820000057ab9 */ /* 0x000fe20000000800 */
[----:B---3--:R-:W-:Y:S02]  /*9910*/  IMAD.MOV R6, RZ, RZ, -R23 ;  /* 0x000000ffff067224 */ /* 0x008fe400078e0a17 */
[--C-:B------:R-:W-:Y:S02]  /*9920*/  SHF.R.U64 R22, R21, UR5, R4.reuse ;  /* 0x0000000515167c19 */ /* 0x100fe40008001204 */
[----:B------:R-:W-:Y:S01]  /*9930*/  SHF.R.U32.HI R5, RZ, UR5, R4 ;  /* 0x00000005ff057c19 */ /* 0x000fe20008011604 */
[----:B------:R-:W-:Y:S01]  /*9940*/  ULDC UR5, c[0x0][0x658] ;  /* 0x0001960000057ab9 */ /* 0x000fe20000000800 */
[----:B--2---:R-:W-:-:S02]  /*9950*/  @P2 IMAD R15, R25, R6, R20 ;  /* 0x00000006190f2224 */ /* 0x004fc400078e0214 */
[--C-:B------:R-:W-:Y:S02]  /*9960*/  SHF.R.U64 R20, R22, UR5, R5.reuse ;  /* 0x0000000516147c19 */ /* 0x100fe40008001205 */
[----:B------:R-:W-:-:S03]  /*9970*/  SHF.R.U32.HI R23, RZ, UR5, R5 ;  /* 0x00000005ff177c19 */ /* 0x000fc60008011605 */
[----:B------:R-:W-:Y:S02]  /*9980*/  IMAD.MOV.U32 R6, RZ, RZ, R20 ;  /* 0x000000ffff067224 */ /* 0x000fe400078e0014 */
[----:B------:R-:W-:Y:S01]  /*9990*/  IMAD.MOV.U32 R5, RZ, RZ, R23 ;  /* 0x000000ffff057224 */ /* 0x000fe200078e0017 */
[----:B------:R-:W-:Y:S06]  /*99a0*/  @!P0 BRA `(.L_x_311) ;  /* 0x00000000002c8947 */ /* 0x000fec0003800000 */
        /* <DEDUP_REMOVED lines=9> */
[----:B------:R-:W-:-:S04]  /*9a40*/  IMAD.WIDE.U32.X R4, R23, UR7, R4, P1 ;  /* 0x0000000717047c25 */ /* 0x000fc800088e0404 */
[----:B------:R-:W-:-:S07]  /*9a50*/  IMAD.MOV.U32 R6, RZ, RZ, R4 ;  /* 0x000000ffff067224 */ /* 0x000fce00078e0004 */
.L_x_311:
[----:B------:R-:W-:Y:S01]  /*9a60*/  ULDC UR5, c[0x0][0x648] ;  /* 0x0001920000057ab9 */ /* 0x000fe20000000800 */
[----:B------:R-:W-:Y:S01]  /*9a70*/  LOP3.LUT R4, R22, UR17, RZ, 0xc0, !PT ;  /* 0x0000001116047c12 */ /* 0x000fe2000f8ec0ff */
[----:B------:R-:W-:Y:S01]  /*9a80*/  ULDC UR6, c[0x0][0x610] ;  /* 0x0001840000067ab9 */ /* 0x000fe20000000800 */
[----:B------:R-:W-:Y:S01]  /*9a90*/  SHF.R.U64 R5, R6, UR5, R5 ;  /* 0x0000000506057c19 */ /* 0x000fe20008001205 */
[----:B------:R-:W-:Y:S01]  /*9aa0*/  ULDC UR5, c[0x0][0x638] ;  /* 0x00018e0000057ab9 */ /* 0x000fe20000000800 */
[----:B------:R-:W-:-:S03]  /*9ab0*/  LOP3.LUT R21, R21, UR4, RZ, 0xc0, !PT ;  /* 0x0000000415157c12 */ /* 0x000fc6000f8ec0ff */
[----:B------:R-:W-:Y:S02]  /*9ac0*/  IMAD.MOV R7, RZ, RZ, -R5 ;  /* 0x000000ffff077224 */ /* 0x000fe400078e0a05 */
[----:B------:R-:W-:Y:S02]  /*9ad0*/  IMAD R4, R5, UR18, R4 ;  /* 0x0000001205047c24 */ /* 0x000fe4000f8e0204 */
[----:B------:R-:W-:Y:S01]  /*9ae0*/  IMAD R20, R7, UR5, R20 ;  /* 0x0000000507147c24 */ /* 0x000fe2000f8e0214 */
[----:B------:R-:W-:Y:S01]  /*9af0*/  ULDC UR5, c[0x0][0x600] ;  /* 0x0001800000057ab9 */ /* 0x000fe20000000800 */
[----:B------:R-:W-:Y:S02]  /*9b00*/  IMAD R15, R4, UR6, R15 ;  /* 0x00000006040f7c24 */ /* 0x000fe4000f8e020f */
[----:B------:R-:W-:Y:S02]  /*9b10*/  IMAD R6, R20, UR5, R21 ;  /* 0x0000000514067c24 */ /* 0x000fe4000f8e0215 */
[----:B------:R-:W-:-:S03]  /*9b20*/  IMAD.MOV.U32 R4, RZ, RZ, 0x1 ;  /* 0x00000001ff047424 */ /* 0x000fc600078e00ff */
[----:B------:R-:W-:Y:S02]  /*9b30*/  SEL R20, R6, R15, !P2 ;  /* 0x0000000f06147207 */ /* 0x000fe40005000000 */
[----:B------:R-:W-:Y:S01]  /*9b40*/  SEL R21, R15, R6, !P2 ;  /* 0x000000060f157207 */ /* 0x000fe20005000000 */
[----:B------:R-:W-:-:S07]  /*9b50*/  IMAD.MOV.U32 R6, RZ, RZ, R14 ;  /* 0x000000ffff067224 */ /* 0x000fce00078e000e */
.L_x_309:
[----:B------:R-:W-:Y:S05]  /*9b60*/  BSYNC B1 ;  /* 0x0000000000017941 */ /* 0x000fea0003800000 */
.L_x_308:
[----:B------:R-:W-:-:S13]  /*9b70*/  LOP3.LUT P0, RZ, R4, 0xff, RZ, 0xc0, !PT ;  /* 0x000000ff04ff7812 */ /* 0x000fda000780c0ff */
[----:B------:R-:W-:Y:S05]  /*9b80*/  @P0 BRA `(.L_x_312) ;  /* 0xfffffff400400947 */ /* 0x000fea000383ffff */
[----:B------:R-:W-:Y:S05]  /*9b90*/  BSYNC B0 ;  /* 0x0000000000007941 */ /* 0x000fea0003800000 */
.L_x_301:
[----:B------:R-:W-:-:S03]  /*9ba0*/  UMOV UR5, 0xffffffff ;  /* 0xffffffff00057882 */ /* 0x000fc60000000000 */
[----:B------:R-:W-:Y:S05]  /*9bb0*/  BRA.DIV UR5, `(.L_x_313) ;  /* 0x0000000e050c7947 */ /* 0x000fea000b800000 */
[----:B------:R-:W-:-:S13]  /*9bc0*/  ELECT P6, URZ, PT ;  /* 0x00000000003f782f */ /* 0x000fda00038c0000 */
.L_x_341:
[----:B------:R-:W-:Y:S04]  /*9bd0*/  BSSY B0, `(.L_x_314) ;  /* 0x00000a9000007945 */ /* 0x000fe80003800000 */
[----:B------:R-:W-:Y:S05]  /*9be0*/  @!P6 BRA `(.L_x_315) ;  /* 0x00000008009ce947 */ /* 0x000fea0003800000 */
[----:B------:R-:W-:-:S04]  /*9bf0*/  LOP3.LUT R19, R19, 0x2, RZ, 0xfc, !PT ;  /* 0x0000000213137812 */ /* 0x000fc800078efcff */
[----:B------:R-:W-:-:S13]  /*9c00*/  ISETP.NE.AND P0, PT, R19, 0x3, PT ;  /* 0x000000031300780c */ /* 0x000fda0003f05270 */
[----:B------:R-:W-:Y:S05]  /*9c10*/  @!P0 BRA `(.L_x_316) ;  /* 0x0000000000048947 */ /* 0x000fea0003800000 */
[----:B------:R-:W-:Y:S01]  /*9c20*/  BPT.TRAP 0x1 ;  /* 0x000000040000795c */ /* 0x000fe20000300000 */
.L_x_316:
[----:B------:R-:W0:Y:S01]  /*9c30*/  S2R R5, SR_CgaCtaId ;  /* 0x0000000000057919 */ /* 0x000e220000008800 */
[----:B------:R-:W-:Y:S02]  /*9c40*/  MOV R2, 0x400 ;  /* 0x0000040000027802 */ /* 0x000fe40000000f00 */
[----:B------:R-:W-:Y:S02]  /*9c50*/  SHF.L.U32 R4, R0, 0x1f, RZ ;  /* 0x0000001f00047819 */ /* 0x000fe400000006ff */
[----:B0-----:R-:W-:-:S05]  /*9c60*/  LEA R2, R5, R2, 0x18 ;  /* 0x0000000205027211 */ /* 0x001fca00078ec0ff */
[----:B------:R-:W-:-:S04]  /*9c70*/  VIADD R2, R2, 0x90 ;  /* 0x0000009002027836 */ /* 0x000fc80000000000 */
[C---:B------:R-:W-:Y:S02]  /*9c80*/  IMAD R7, R3.reuse, 0x8, R2 ;  /* 0x0000000803077824 */ /* 0x040fe400078e0202 */
[----:B------:R-:W-:Y:S02]  /*9c90*/  VIADD R3, R3, 0x1 ;  /* 0x0000000103037836 */ /* 0x000fe40000000000 */
[----:B------:R-:W0:Y:S03]  /*9ca0*/  SYNCS.PHASECHK.TRANS64.TRYWAIT P0, [R7+URZ], R4 ;  /* 0x00000004070075a7 */ /* 0x000e26000800017f */
[----:B------:R-:W-:-:S04]  /*9cb0*/  ISETP.NE.AND P1, PT, R3, 0x12, PT ;  /* 0x000000120300780c */ /* 0x000fc80003f25270 */
[----:B------:R-:W-:Y:S02]  /*9cc0*/  SEL R5, RZ, 0x1, P1 ;  /* 0x00000001ff057807 */ /* 0x000fe40000800000 */
[----:B------:R-:W-:Y:S02]  /*9cd0*/  SEL R3, R3, RZ, P1 ;  /* 0x000000ff03037207 */ /* 0x000fe40000800000 */
[----:B------:R-:W-:-:S03]  /*9ce0*/  LOP3.LUT R6, R0, R5, RZ, 0x3c, !PT ;  /* 0x0000000500067212 */ /* 0x000fc600078e3cff */
[----:B------:R-:W-:Y:S01]  /*9cf0*/  IMAD R8, R3, 0x8, R2 ;  /* 0x0000000803087824 */ /* 0x000fe200078e0202 */
[----:B------:R-:W-:Y:S01]  /*9d00*/  SHF.L.U32 R5, R6, 0x1f, RZ ;  /* 0x0000001f06057819 */ /* 0x000fe200000006ff */
[----:B0-----:R-:W-:Y:S06]  /*9d10*/  @!P0 BRA `(.L_x_317) ;  /* 0x0000000800d48947 */ /* 0x001fec0003800000 */
.L_x_342:
[----:B------:R-:W1:Y:S01]  /*9d20*/  SYNCS.PHASECHK.TRANS64.TRYWAIT P0, [R8+URZ], R5 ;  /* 0x00000005080075a7 */ /* 0x000e62000800017f */
[----:B------:R-:W-:-:S05]  /*9d30*/  VIADD R0, R3, 0x1 ;  /* 0x0000000103007836 */ /* 0x000fca0000000000 */
[----:B------:R-:W-:-:S04]  /*9d40*/  ISETP.NE.AND P1, PT, R0, 0x12, PT ;  /* 0x000000120000780c */ /* 0x000fc80003f25270 */
[----:B------:R-:W-:Y:S02]  /*9d50*/  SEL R3, RZ, 0x1, P1 ;  /* 0x00000001ff037807 */ /* 0x000fe40000800000 */
[----:B0-----:R-:W-:Y:S02]  /*9d60*/  SEL R7, R0, RZ, P1 ;  /* 0x000000ff00077207 */ /* 0x001fe40000800000 */
[----:B------:R-:W-:-:S03]  /*9d70*/  LOP3.LUT R6, R6, R3, RZ, 0x3c, !PT ;  /* 0x0000000306067212 */ /* 0x000fc600078e3cff */
[----:B------:R-:W-:Y:S01]  /*9d80*/  IMAD R9, R7, 0x8, R2 ;  /* 0x0000000807097824 */ /* 0x000fe200078e0202 */
[----:B------:R-:W-:Y:S01]  /*9d90*/  SHF.L.U32 R4, R6, 0x1f, RZ ;  /* 0x0000001f06047819 */ /* 0x000fe200000006ff */
[----:B-1----:R-:W-:Y:S06]  /*9da0*/  @!P0 BRA `(.L_x_318) ;  /* 0x0000000800c48947 */ /* 0x002fec0003800000 */
.L_x_343:
[----:B------:R-:W1:Y:S01]  /*9db0*/  SYNCS.PHASECHK.TRANS64.TRYWAIT P0, [R9+URZ], R4 ;  /* 0x00000004090075a7 */ /* 0x000e62000800017f */
[----:B------:R-:W-:-:S05]  /*9dc0*/  VIADD R0, R7, 0x1 ;  /* 0x0000000107007836 */ /* 0x000fca0000000000 */
[----:B------:R-:W-:-:S04]  /*9dd0*/  ISETP.NE.AND P1, PT, R0, 0x12, PT ;  /* 0x000000120000780c */ /* 0x000fc80003f25270 */
[----:B------:R-:W-:Y:S02]  /*9de0*/  SEL R3, RZ, 0x1, P1 ;  /* 0x00000001ff037807 */ /* 0x000fe40000800000 */
[----:B------:R-:W-:Y:S02]  /*9df0*/  SEL R7, R0, RZ, P1 ;  /* 0x000000ff00077207 */ /* 0x000fe40000800000 */
[----:B------:R-:W-:-:S03]  /*9e00*/  LOP3.LUT R6, R6, R3, RZ, 0x3c, !PT ;  /* 0x0000000306067212 */ /* 0x000fc600078e3cff */
[----:B0-----:R-:W-:Y:S01]  /*9e10*/  IMAD R8, R7, 0x8, R2 ;  /* 0x0000000807087824 */ /* 0x001fe200078e0202 */
[----:B------:R-:W-:Y:S01]  /*9e20*/  SHF.L.U32 R5, R6, 0x1f, RZ ;  /* 0x0000001f06057819 */ /* 0x000fe200000006ff */
[----:B-1----:R-:W-:Y:S06]  /*9e30*/  @!P0 BRA `(.L_x_319) ;  /* 0x0000000800b48947 */ /* 0x002fec0003800000 */
.L_x_344:
        /* <DEDUP_REMOVED lines=9> */
.L_x_345:
        /* <DEDUP_REMOVED lines=9> */
.L_x_346:
        /* <DEDUP_REMOVED lines=9> */
.L_x_347:
        /* <DEDUP_REMOVED lines=9> */
.L_x_348:
        /* <DEDUP_REMOVED lines=9> */
.L_x_349:
        /* <DEDUP_REMOVED lines=9> */
.L_x_350:
        /* <DEDUP_REMOVED lines=9> */
.L_x_351:
        /* <DEDUP_REMOVED lines=9> */
.L_x_352:
        /* <DEDUP_REMOVED lines=9> */
.L_x_353:
        /* <DEDUP_REMOVED lines=9> */
.L_x_354:
        /* <DEDUP_REMOVED lines=9> */
.L_x_355:
        /* <DEDUP_REMOVED lines=9> */
.L_x_356:
[----:B------:R-:W1:Y:S01]  /*a500*/  SYNCS.PHASECHK.TRANS64.TRYWAIT P0, [R8+URZ], R5 ;  /* 0x00000005080075a7 */ /* 0x000e62000800017f */
[----:B------:R-:W-:-:S05]  /*a510*/  VIADD R0, R7, 0x1 ;  /* 0x0000000107007836 */ /* 0x000fca0000000000 */
[----:B------:R-:W-:-:S04]  /*a520*/  ISETP.NE.AND P1, PT, R0, 0x12, PT ;  /* 0x000000120000780c */ /* 0x000fc80003f25270 */
[----:B------:R-:W-:Y:S02]  /*a530*/  SEL R3, RZ, 0x1, P1 ;  /* 0x00000001ff037807 */ /* 0x000fe40000800000 */
[----:B------:R-:W-:Y:S02]  /*a540*/  SEL R7, R0, RZ, P1 ;  /* 0x000000ff00077207 */ /* 0x000fe40000800000 */
[----:B0-----:R-:W-:-:S03]  /*a550*/  LOP3.LUT R9, R6, R3, RZ, 0x3c, !PT ;  /* 0x0000000306097212 */ /* 0x001fc600078e3cff */
[----:B------:R-:W-:Y:S01]  /*a560*/  IMAD R11, R7, 0x8, R2 ;  /* 0x00000008070b7824 */ /* 0x000fe200078e0202 */
[----:B------:R-:W-:Y:S01]  /*a570*/  SHF.L.U32 R6, R9, 0x1f, RZ ;  /* 0x0000001f09067819 */ /* 0x000fe200000006ff */
[----:B-1----:R-:W-:Y:S06]  /*a580*/  @!P0 BRA `(.L_x_332) ;  /* 0x0000000400e48947 */ /* 0x002fec0003800000 */
.L_x_357:
[----:B------:R-:W1:Y:S01]  /*a590*/  SYNCS.PHASECHK.TRANS64.TRYWAIT P0, [R11+URZ], R6 ;  /* 0x000000060b0075a7 */ /* 0x000e62000800017f */
[----:B------:R-:W-:-:S05]  /*a5a0*/  VIADD R0, R7, 0x1 ;  /* 0x0000000107007836 */ /* 0x000fca0000000000 */
[----:B------:R-:W-:-:S04]  /*a5b0*/  ISETP.NE.AND P1, PT, R0, 0x12, PT ;  /* 0x000000120000780c */ /* 0x000fc80003f25270 */
[----:B------:R-:W-:Y:S02]  /*a5c0*/  SEL R4, RZ, 0x1, P1 ;  /* 0x00000001ff047807 */ /* 0x000fe40000800000 */
[----:B------:R-:W-:Y:S02]  /*a5d0*/  SEL R3, R0, RZ, P1 ;  /* 0x000000ff00037207 */ /* 0x000fe40000800000 */
[----:B------:R-:W-:Y:S01]  /*a5e0*/  LOP3.LUT R0, R9, R4, RZ, 0x3c, !PT ;  /* 0x0000000409007212 */ /* 0x000fe200078e3cff */
[----:B-1----:R-:W-:Y:S06]  /*a5f0*/  @!P0 BRA `(.L_x_333) ;  /* 0x0000000400dc8947 */ /* 0x002fec0003800000 */
.L_x_358:
[----:B------:R-:W-:Y:S01]  /*a600*/  IMAD R3, R3, 0x8, R2 ;  /* 0x0000000803037824 */ /* 0x000fe200078e0202 */
[----:B------:R-:W-:-:S07]  /*a610*/  SHF.L.U32 R0, R0, 0x1f, RZ ;  /* 0x0000001f00007819 */ /* 0x000fce00000006ff */
.L_x_334:
[----:B--2---:R2:W3:Y:S02]  /*a620*/  SYNCS.PHASECHK.TRANS64.TRYWAIT P0, [R3+URZ], R0 ;  /* 0x00000000030075a7 */ /* 0x0044e4000800017f */
[----:B---3--:R-:W-:Y:S05]  /*a630*/  @!P0 NANOSLEEP.SYNCS 0x989680 ;  /* 0x009896800000895d */ /* 0x008fea0003900000 */
[----:B------:R-:W3:Y:S02]  /*a640*/  @!P0 SYNCS.PHASECHK.TRANS64 P0, [R3+URZ], R0 ;  /* 0x00000000030085a7 */ /* 0x000ee4000800007f */
[----:B---3--:R-:W-:Y:S05]  /*a650*/  @!P0 BRA `(.L_x_334) ;  /* 0xfffffffc00f08947 */ /* 0x008fea000383ffff */
.L_x_315:
[----:B------:R-:W-:Y:S05]  /*a660*/  BSYNC B0 ;  /* 0x0000000000007941 */ /* 0x000fea0003800000 */
.L_x_314:
[----:B------:R-:W-:Y:S05]  /*a670*/  EXIT ;  /* 0x000000000000794d */ /* 0x000fea0003800000 */
.L_x_22:
[----:B----4-:R4:W0:Y:S02]  /*a680*/  SYNCS.PHASECHK.TRANS64.TRYWAIT P1, [R3+URZ], R0 ;  /* 0x00000000030075a7 */ /* 0x010824000802017f */
[----:B0-----:R-:W-:Y:S05]  /*a690*/  @!P1 NANOSLEEP.SYNCS 0x989680 ;  /* 0x009896800000995d */ /* 0x001fea0003900000 */
[----:B------:R-:W0:Y:S02]  /*a6a0*/  @!P1 SYNCS.PHASECHK.TRANS64 P1, [R3+URZ], R0 ;  /* 0x00000000030095a7 */ /* 0x000e24000802007f */
[----:B0-----:R-:W-:Y:S05]  /*a6b0*/  @!P1 BRA `(.L_x_22) ;  /* 0xfffffffc00f09947 */ /* 0x001fea000383ffff */
[----:B------:R-:W-:Y:S05]  /*a6c0*/  BRA `(.L_x_21) ;  /* 0xffffff7000187947 */ /* 0x000fea000383ffff */
.L_x_27:
[----:B-1----:R1:W3:Y:S02]  /*a6d0*/  SYNCS.PHASECHK.TRANS64.TRYWAIT P1, [R5+URZ], R4 ;  /* 0x00000004050075a7 */ /* 0x0022e4000802017f */
[----:B---3--:R-:W-:Y:S05]  /*a6e0*/  @!P1 NANOSLEEP.SYNCS 0x989680 ;  /* 0x009896800000995d */ /* 0x008fea0003900000 */
[----:B------:R-:W3:Y:S02]  /*a6f0*/  @!P1 SYNCS.PHASECHK.TRANS64 P1, [R5+URZ], R4 ;  /* 0x00000004050095a7 */ /* 0x000ee4000802007f */
[----:B---3--:R-:W-:Y:S05]  /*a700*/  @!P1 BRA `(.L_x_27) ;  /* 0xfffffffc00f09947 */ /* 0x008fea000383ffff */
[----:B------:R-:W-:Y:S05]  /*a710*/  BRA `(.L_x_26) ;  /* 0xffffff7000ac7947 */ /* 0x000fea000383ffff */
.L_x_302:
[----:B------:R-:W-:Y:S01]  /*a720*/  BSSY B1, `(.L_x_335) ;  /* 0x0000006000017945 */ /* 0x000fe20003800000 */
[----:B------:R-:W-:-:S07]  /*a730*/  IMAD.MOV.U32 R15, RZ, RZ, -0x1 ;  /* 0xffffffffff0f7424 */ /* 0x000fce00078e00ff */
[----:B------:R-:W-:Y:S05]  /*a740*/  WARPSYNC.COLLECTIVE R15, `(.L_x_336) ;  /* 0x000000000f0c7348 */ /* 0x000fea0003c00000 */
[----:B------:R-:W-:Y:S02]  /*a750*/  ELECT P6, UR62, PT ;  /* 0x00000000003e782f */ /* 0x000fe400038c0000 */
[----:B------:R-:W-:Y:S01]  /*a760*/  MOV R14, UR62 ;  /* 0x0000003e000e7c02 */ /* 0x000fe20008000f00 */
[----:B------:R-:W-:Y:S10]  /*a770*/  ENDCOLLECTIVE ;  /* 0x000000000000791b */ /* 0x000ff40003800000 */
.L_x_336:
[----:B------:R-:W-:Y:S05]  /*a780*/  BSYNC B1 ;  /* 0x0000000000017941 */ /* 0x000fea0003800000 */
.L_x_335:
[----:B------:R-:W-:Y:S05]  /*a790*/  BRA `(.L_x_337) ;  /* 0xffffffe800487947 */ /* 0x000fea000383ffff */
.L_x_305:
[----:B-1----:R1:W2:Y:S02]  /*a7a0*/  SYNCS.PHASECHK.TRANS64.TRYWAIT P0, [R23+URZ+0x90], R14 ;  /* 0x0000900e170075a7 */ /* 0x0022a4000800017f */
[----:B--2---:R-:W-:Y:S05]  /*a7b0*/  @!P0 NANOSLEEP.SYNCS 0x989680 ;  /* 0x009896800000895d */ /* 0x004fea0003900000 */
[----:B------:R-:W2:Y:S02]  /*a7c0*/  @!P0 SYNCS.PHASECHK.TRANS64 P0, [R23+URZ+0x90], R14 ;  /* 0x0000900e170085a7 */ /* 0x000ea4000800007f */
[----:B--2---:R-:W-:Y:S05]  /*a7d0*/  @!P0 BRA `(.L_x_305) ;  /* 0xfffffffc00f08947 */ /* 0x004fea000383ffff */
[----:B------:R-:W-:Y:S05]  /*a7e0*/  BRA `(.L_x_338) ;  /* 0xffffffe800807947 */ /* 0x000fea000383ffff */
.L_x_313:
[----:B------:R-:W-:Y:S01]  /*a7f0*/  BSSY B0, `(.L_x_339) ;  /* 0x0000006000007945 */ /* 0x000fe20003800000 */
[----:B------:R-:W-:-:S07]  /*a800*/  IMAD.MOV.U32 R15, RZ, RZ, -0x1 ;  /* 0xffffffffff0f7424 */ /* 0x000fce00078e00ff */
[----:B------:R-:W-:Y:S05]  /*a810*/  WARPSYNC.COLLECTIVE R15, `(.L_x_340) ;  /* 0x000000000f0c7348 */ /* 0x000fea0003c00000 */
[----:B------:R-:W-:Y:S02]  /*a820*/  ELECT P6, UR62, PT ;  /* 0x00000000003e782f */ /* 0x000fe400038c0000 */
[----:B------:R-:W-:Y:S01]  /*a830*/  MOV R14, UR62 ;  /* 0x0000003e000e7c02 */ /* 0x000fe20008000f00 */
[----:B------:R-:W-:Y:S10]  /*a840*/  ENDCOLLECTIVE ;  /* 0x000000000000791b */ /* 0x000ff40003800000 */
.L_x_340:
[----:B------:R-:W-:Y:S05]  /*a850*/  BSYNC B0 ;  /* 0x0000000000007941 */ /* 0x000fea0003800000 */
.L_x_339:
[----:B------:R-:W-:Y:S05]  /*a860*/  BRA `(.L_x_341) ;  /* 0xfffffff000d87947 */ /* 0x000fea000383ffff */
.L_x_317:
[----:B0-----:R0:W1:Y:S02]  /*a870*/  SYNCS.PHASECHK.TRANS64.TRYWAIT P0, [R7+URZ], R4 ;  /* 0x00000004070075a7 */ /* 0x001064000800017f */
[----:B-1----:R-:W-:Y:S05]  /*a880*/  @!P0 NANOSLEEP.SYNCS 0x989680 ;  /* 0x009896800000895d */ /* 0x002fea0003900000 */
[----:B------:R-:W1:Y:S02]  /*a890*/  @!P0 SYNCS.PHASECHK.TRANS64 P0, [R7+URZ], R4 ;  /* 0x00000004070085a7 */ /* 0x000e64000800007f */
[----:B-1----:R-:W-:Y:S05]  /*a8a0*/  @!P0 BRA `(.L_x_317) ;  /* 0xfffffffc00f08947 */ /* 0x002fea000383ffff */
[----:B------:R-:W-:Y:S05]  /*a8b0*/  BRA `(.L_x_342) ;  /* 0xfffffff400187947 */ /* 0x000fea000383ffff */
.L_x_318:
[----:B0-----:R0:W1:Y:S02]  /*a8c0*/  SYNCS.PHASECHK.TRANS64.TRYWAIT P0, [R8+URZ], R5 ;  /* 0x00000005080075a7 */ /* 0x001064000800017f */
[----:B-1----:R-:W-:Y:S05]  /*a8d0*/  @!P0 NANOSLEEP.SYNCS 0x989680 ;  /* 0x009896800000895d */ /* 0x002fea0003900000 */
[----:B------:R-:W1:Y:S02]  /*a8e0*/  @!P0 SYNCS.PHASECHK.TRANS64 P0, [R8+URZ], R5 ;  /* 0x00000005080085a7 */ /* 0x000e64000800007f */
[----:B-1----:R-:W-:Y:S05]  /*a8f0*/  @!P0 BRA `(.L_x_318) ;  /* 0xfffffffc00f08947 */ /* 0x002fea000383ffff */
[----:B------:R-:W-:Y:S05]  /*a900*/  BRA `(.L_x_343) ;  /* 0xfffffff400287947 */ /* 0x000fea000383ffff */
.L_x_319:
[----:B0-----:R0:W1:Y:S02]  /*a910*/  SYNCS.PHASECHK.TRANS64.TRYWAIT P0, [R9+URZ], R4 ;  /* 0x00000004090075a7 */ /* 0x001064000800017f */
[----:B-1----:R-:W-:Y:S05]  /*a920*/  @!P0 NANOSLEEP.SYNCS 0x989680 ;  /* 0x009896800000895d */ /* 0x002fea0003900000 */
[----:B------:R-:W1:Y:S02]  /*a930*/  @!P0 SYNCS.PHASECHK.TRANS64 P0, [R9+URZ], R4 ;  /* 0x00000004090085a7 */ /* 0x000e64000800007f */
[----:B-1----:R-:W-:Y:S05]  /*a940*/  @!P0 BRA `(.L_x_319) ;  /* 0xfffffffc00f08947 */ /* 0x002fea000383ffff */
[----:B------:R-:W-:Y:S05]  /*a950*/  BRA `(.L_x_344) ;  /* 0xfffffff400387947 */ /* 0x000fea000383ffff */
.L_x_320:
[----:B0-----:R0:W1:Y:S02]  /*a960*/  SYNCS.PHASECHK.TRANS64.TRYWAIT P0, [R8+URZ], R5 ;  /* 0x00000005080075a7 */ /* 0x001064000800017f */
[----:B-1----:R-:W-:Y:S05]  /*a970*/  @!P0 NANOSLEEP.SYNCS 0x989680 ;  /* 0x009896800000895d */ /* 0x002fea0003900000 */
[----:B------:R-:W1:Y:S02]  /*a980*/  @!P0 SYNCS.PHASECHK.TRANS64 P0, [R8+URZ], R5 ;  /* 0x00000005080085a7 */ /* 0x000e64000800007f */
[----:B-1----:R-:W-:Y:S05]  /*a990*/  @!P0 BRA `(.L_x_320) ;  /* 0xfffffffc00f08947 */ /* 0x002fea000383ffff */
[----:B------:R-:W-:Y:S05]  /*a9a0*/  BRA `(.L_x_345) ;  /* 0xfffffff400487947 */ /* 0x000fea000383ffff */
.L_x_321:
[----:B0-----:R0:W1:Y:S02]  /*a9b0*/  SYNCS.PHASECHK.TRANS64.TRYWAIT P0, [R9+URZ], R4 ;  /* 0x00000004090075a7 */ /* 0x001064000800017f */
[----:B-1----:R-:W-:Y:S05]  /*a9c0*/  @!P0 NANOSLEEP.SYNCS 0x989680 ;  /* 0x009896800000895d */ /* 0x002fea0003900000 */
[----:B------:R-:W1:Y:S02]  /*a9d0*/  @!P0 SYNCS.PHASECHK.TRANS64 P0, [R9+URZ], R4 ;  /* 0x00000004090085a7 */ /* 0x000e64000800007f */
[----:B-1----:R-:W-:Y:S05]  /*a9e0*/  @!P0 BRA `(.L_x_321) ;  /* 0xfffffffc00f08947 */ /* 0x002fea000383ffff */
[----:B------:R-:W-:Y:S05]  /*a9f0*/  BRA `(.L_x_346) ;  /* 0xfffffff400587947 */ /* 0x000fea000383ffff */
.L_x_322:
[----:B0-----:R0:W1:Y:S02]  /*aa00*/  SYNCS.PHASECHK.TRANS64.TRYWAIT P0, [R8+URZ], R5 ;  /* 0x00000005080075a7 */ /* 0x001064000800017f */
[----:B-1----:R-:W-:Y:S05]  /*aa10*/  @!P0 NANOSLEEP.SYNCS 0x989680 ;  /* 0x009896800000895d */ /* 0x002fea0003900000 */
[----:B------:R-:W1:Y:S02]  /*aa20*/  @!P0 SYNCS.PHASECHK.TRANS64 P0, [R8+URZ], R5 ;  /* 0x00000005080085a7 */ /* 0x000e64000800007f */
[----:B-1----:R-:W-:Y:S05]  /*aa30*/  @!P0 BRA `(.L_x_322) ;  /* 0xfffffffc00f08947 */ /* 0x002fea000383ffff */
[----:B------:R-:W-:Y:S05]  /*aa40*/  BRA `(.L_x_347) ;  /* 0xfffffff400687947 */ /* 0x000fea000383ffff */
.L_x_323:
[----:B0-----:R0:W1:Y:S02]  /*aa50*/  SYNCS.PHASECHK.TRANS64.TRYWAIT P0, [R9+URZ], R4 ;  /* 0x00000004090075a7 */ /* 0x001064000800017f */
[----:B-1----:R-:W-:Y:S05]  /*aa60*/  @!P0 NANOSLEEP.SYNCS 0x989680 ;  /* 0x009896800000895d */ /* 0x002fea0003900000 */
[----:B------:R-:W1:Y:S02]  /*aa70*/  @!P0 SYNCS.PHASECHK.TRANS64 P0, [R9+URZ], R4 ;  /* 0x00000004090085a7 */ /* 0x000e64000800007f */
[----:B-1----:R-:W-:Y:S05]  /*aa80*/  @!P0 BRA `(.L_x_323) ;  /* 0xfffffffc00f08947 */ /* 0x002fea000383ffff */
[----:B------:R-:W-:Y:S05]  /*aa90*/  BRA `(.L_x_348) ;  /* 0xfffffff400787947 */ /* 0x000fea000383ffff */
.L_x_324:
[----:B0-----:R0:W1:Y:S02]  /*aaa0*/  SYNCS.PHASECHK.TRANS64.TRYWAIT P0, [R8+URZ], R5 ;  /* 0x00000005080075a7 */ /* 0x001064000800017f */
[----:B-1----:R-:W-:Y:S05]  /*aab0*/  @!P0 NANOSLEEP.SYNCS 0x989680 ;  /* 0x009896800000895d */ /* 0x002fea0003900000 */
[----:B------:R-:W1:Y:S02]  /*aac0*/  @!P0 SYNCS.PHASECHK.TRANS64 P0, [R8+URZ], R5 ;  /* 0x00000005080085a7 */ /* 0x000e64000800007f */
[----:B-1----:R-:W-:Y:S05]  /*aad0*/  @!P0 BRA `(.L_x_324) ;  /* 0xfffffffc00f08947 */ /* 0x002fea000383ffff */
[----:B------:R-:W-:Y:S05]  /*aae0*/  BRA `(.L_x_349) ;  /* 0xfffffff400887947 */ /* 0x000fea000383ffff */
.L_x_325:
[----:B0-----:R0:W1:Y:S02]  /*aaf0*/  SYNCS.PHASECHK.TRANS64.TRYWAIT P0, [R9+URZ], R4 ;  /* 0x00000004090075a7 */ /* 0x001064000800017f */
[----:B-1----:R-:W-:Y:S05]  /*ab00*/  @!P0 NANOSLEEP.SYNCS 0x989680 ;  /* 0x009896800000895d */ /* 0x002fea0003900000 */
[----:B------:R-:W1:Y:S02]  /*ab10*/  @!P0 SYNCS.PHASECHK.TRANS64 P0, [R9+URZ], R4 ;  /* 0x00000004090085a7 */ /* 0x000e64000800007f */
[----:B-1----:R-:W-:Y:S05]  /*ab20*/  @!P0 BRA `(.L_x_325) ;  /* 0xfffffffc00f08947 */ /* 0x002fea000383ffff */
[----:B------:R-:W-:Y:S05]  /*ab30*/  BRA `(.L_x_350) ;  /* 0xfffffff400987947 */ /* 0x000fea000383ffff */
.L_x_326:
[----:B0-----:R0:W1:Y:S02]  /*ab40*/  SYNCS.PHASECHK.TRANS64.TRYWAIT P0, [R8+URZ], R5 ;  /* 0x00000005080075a7 */ /* 0x001064000800017f */
[----:B-1----:R-:W-:Y:S05]  /*ab50*/  @!P0 NANOSLEEP.SYNCS 0x989680 ;  /* 0x009896800000895d */ /* 0x002fea0003900000 */
[----:B------:R-:W1:Y:S02]  /*ab60*/  @!P0 SYNCS.PHASECHK.TRANS64 P0, [R8+URZ], R5 ;  /* 0x00000005080085a7 */ /* 0x000e64000800007f */
[----:B-1----:R-:W-:Y:S05]  /*ab70*/  @!P0 BRA `(.L_x_326) ;  /* 0xfffffffc00f08947 */ /* 0x002fea000383ffff */
[----:B------:R-:W-:Y:S05]  /*ab80*/  BRA `(.L_x_351) ;  /* 0xfffffff400a87947 */ /* 0x000fea000383ffff */
.L_x_327:
[----:B0-----:R0:W1:Y:S02]  /*ab90*/  SYNCS.PHASECHK.TRANS64.TRYWAIT P0, [R9+URZ], R4 ;  /* 0x00000004090075a7 */ /* 0x001064000800017f */
[----:B-1----:R-:W-:Y:S05]  /*aba0*/  @!P0 NANOSLEEP.SYNCS 0x989680 ;  /* 0x009896800000895d */ /* 0x002fea0003900000 */
[----:B------:R-:W1:Y:S02]  /*abb0*/  @!P0 SYNCS.PHASECHK.TRANS64 P0, [R9+URZ], R4 ;  /* 0x00000004090085a7 */ /* 0x000e64000800007f */
[----:B-1----:R-:W-:Y:S05]  /*abc0*/  @!P0 BRA `(.L_x_327) ;  /* 0xfffffffc00f08947 */ /* 0x002fea000383ffff */
[----:B------:R-:W-:Y:S05]  /*abd0*/  BRA `(.L_x_352) ;  /* 0xfffffff400b87947 */ /* 0x000fea000383ffff */
.L_x_328:
[----:B0-----:R0:W1:Y:S02]  /*abe0*/  SYNCS.PHASECHK.TRANS64.TRYWAIT P0, [R8+URZ], R5 ;  /* 0x00000005080075a7 */ /* 0x001064000800017f */
[----:B-1----:R-:W-:Y:S05]  /*abf0*/  @!P0 NANOSLEEP.SYNCS 0x989680 ;  /* 0x009896800000895d */ /* 0x002fea0003900000 */
[----:B------:R-:W1:Y:S02]  /*ac00*/  @!P0 SYNCS.PHASECHK.TRANS64 P0, [R8+URZ], R5 ;  /* 0x00000005080085a7 */ /* 0x000e64000800007f */
[----:B-1----:R-:W-:Y:S05]  /*ac10*/  @!P0 BRA `(.L_x_328) ;  /* 0xfffffffc00f08947 */ /* 0x002fea000383ffff */
[----:B------:R-:W-:Y:S05]  /*ac20*/  BRA `(.L_x_353) ;  /* 0xfffffff400c87947 */ /* 0x000fea000383ffff */
.L_x_329:
[----:B0-----:R0:W1:Y:S02]  /*ac30*/  SYNCS.PHASECHK.TRANS64.TRYWAIT P0, [R9+URZ], R4 ;  /* 0x00000004090075a7 */ /* 0x001064000800017f */
[----:B-1----:R-:W-:Y:S05]  /*ac40*/  @!P0 NANOSLEEP.SYNCS 0x989680 ;  /* 0x009896800000895d */ /* 0x002fea0003900000 */
[----:B------:R-:W1:Y:S02]  /*ac50*/  @!P0 SYNCS.PHASECHK.TRANS64 P0, [R9+URZ], R4 ;  /* 0x00000004090085a7 */ /* 0x000e64000800007f */
[----:B-1----:R-:W-:Y:S05]  /*ac60*/  @!P0 BRA `(.L_x_329) ;  /* 0xfffffffc00f08947 */ /* 0x002fea000383ffff */
[----:B------:R-:W-:Y:S05]  /*ac70*/  BRA `(.L_x_354) ;  /* 0xfffffff400d87947 */ /* 0x000fea000383ffff */
.L_x_330:
[----:B0-----:R0:W1:Y:S02]  /*ac80*/  SYNCS.PHASECHK.TRANS64.TRYWAIT P0, [R8+URZ], R5 ;  /* 0x00000005080075a7 */ /* 0x001064000800017f */
[----:B-1----:R-:W-:Y:S05]  /*ac90*/  @!P0 NANOSLEEP.SYNCS 0x989680 ;  /* 0x009896800000895d */ /* 0x002fea0003900000 */
[----:B------:R-:W1:Y:S02]  /*aca0*/  @!P0 SYNCS.PHASECHK.TRANS64 P0, [R8+URZ], R5 ;  /* 0x00000005080085a7 */ /* 0x000e64000800007f */
[----:B-1----:R-:W-:Y:S05]  /*acb0*/  @!P0 BRA `(.L_x_330) ;  /* 0xfffffffc00f08947 */ /* 0x002fea000383ffff */
[----:B------:R-:W-:Y:S05]  /*acc0*/  BRA `(.L_x_355) ;  /* 0xfffffff400e87947 */ /* 0x000fea000383ffff */
.L_x_331:
[----:B0-----:R0:W1:Y:S02]  /*acd0*/  SYNCS.PHASECHK.TRANS64.TRYWAIT P0, [R9+URZ], R4 ;  /* 0x00000004090075a7 */ /* 0x001064000800017f */
[----:B-1----:R-:W-:Y:S05]  /*ace0*/  @!P0 NANOSLEEP.SYNCS 0x989680 ;  /* 0x009896800000895d */ /* 0x002fea0003900000 */
[----:B------:R-:W1:Y:S02]  /*acf0*/  @!P0 SYNCS.PHASECHK.TRANS64 P0, [R9+URZ], R4 ;  /* 0x00000004090085a7 */ /* 0x000e64000800007f */
[----:B-1----:R-:W-:Y:S05]  /*ad00*/  @!P0 BRA `(.L_x_331) ;  /* 0xfffffffc00f08947 */ /* 0x002fea000383ffff */
[----:B------:R-:W-:Y:S05]  /*ad10*/  BRA `(.L_x_356) ;  /* 0xfffffff400f87947 */ /* 0x000fea000383ffff */
.L_x_332:
[----:B0-----:R0:W1:Y:S02]  /*ad20*/  SYNCS.PHASECHK.TRANS64.TRYWAIT P0, [R8+URZ], R5 ;  /* 0x00000005080075a7 */ /* 0x001064000800017f */
[----:B-1----:R-:W-:Y:S05]  /*ad30*/  @!P0 NANOSLEEP.SYNCS 0x989680 ;  /* 0x009896800000895d */ /* 0x002fea0003900000 */
[----:B------:R-:W1:Y:S02]  /*ad40*/  @!P0 SYNCS.PHASECHK.TRANS64 P0, [R8+URZ], R5 ;  /* 0x00000005080085a7 */ /* 0x000e64000800007f */
[----:B-1----:R-:W-:Y:S05]  /*ad50*/  @!P0 BRA `(.L_x_332) ;  /* 0xfffffffc00f08947 */ /* 0x002fea000383ffff */
[----:B------:R-:W-:Y:S05]  /*ad60*/  BRA `(.L_x_357) ;  /* 0xfffffff800087947 */ /* 0x000fea000383ffff */
.L_x_333:
[----:B-1----:R1:W2:Y:S02]  /*ad70*/  SYNCS.PHASECHK.TRANS64.TRYWAIT P0, [R11+URZ], R6 ;  /* 0x000000060b0075a7 */ /* 0x0022a4000800017f */
[----:B--2---:R-:W-:Y:S05]  /*ad80*/  @!P0 NANOSLEEP.SYNCS 0x989680 ;  /* 0x009896800000895d */ /* 0x004fea0003900000 */
[----:B------:R-:W2:Y:S02]  /*ad90*/  @!P0 SYNCS.PHASECHK.TRANS64 P0, [R11+URZ], R6 ;  /* 0x000000060b0085a7 */ /* 0x000ea4000800007f */
[----:B--2---:R-:W-:Y:S05]  /*ada0*/  @!P0 BRA `(.L_x_333) ;  /* 0xfffffffc00f08947 */ /* 0x004fea000383ffff */
[----:B------:R-:W-:Y:S05]  /*adb0*/  BRA `(.L_x_358) ;  /* 0xfffffff800107947 */ /* 0x000fea000383ffff */
.L_x_359:
[----:B------:R-:W-:-:S00]  /*adc0*/  BRA `(.L_x_359) ;  /* 0xfffffffc00fc7947 */ /* 0x000fc0000383ffff */
[----:B------:R-:W-:-:S00]  /*add0*/  NOP ;  /* 0x0000000000007918 */ /* 0x000fc00000000000 */
        /* <DEDUP_REMOVED lines=10> */
.L_x_360:


//--------------------- .nv.global.init           --------------------------
	.section	.nv.global.init,"aw",@progbits
.nv.global.init:
	.type		$str$22,@object
	.size		$str$22,($str$23 - $str$22)
$str$22:
        /*0000*/ 	.byte	0x6b, 0x5f, 0x74, 0x69, 0x6c, 0x65, 0x5f, 0x63, 0x6f, 0x75, 0x6e, 0x74, 0x20, 0x3e, 0x3d, 0x20
        /*0010*/ 	.byte	0x31, 0x00
	.type		$str$23,@object
	.size		$str$23,(__unnamed_1 - $str$23)
$str$23:
        /*0012*/ 	.byte	0x2f, 0x74, 0x6d, 0x70, 0x2f, 0x63, 0x75, 0x74, 0x6c, 0x61, 0x73, 0x73, 0x5f, 0x73, 0x77, 0x65
        /*0022*/ 	.byte	0x65, 0x70, 0x5f, 0x73, 0x72, 0x63, 0x2f, 0x69, 0x6e, 0x63, 0x6c, 0x75, 0x64, 0x65, 0x2f, 0x63
        /*0032*/ 	.byte	0x75, 0x74, 0x6c, 0x61, 0x73, 0x73, 0x2f, 0x67, 0x65, 0x6d, 0x6d, 0x2f, 0x63, 0x6f, 0x6c, 0x6c
        /*0042*/ 	.byte	0x65, 0x63, 0x74, 0x69, 0x76, 0x65, 0x2f, 0x73, 0x6d, 0x39, 0x30, 0x5f, 0x6d, 0x6d, 0x61, 0x5f
        /*0052*/ 	.byte	0x74, 0x6d, 0x61, 0x5f, 0x67, 0x6d, 0x6d, 0x61, 0x5f, 0x73, 0x73, 0x5f, 0x77, 0x61, 0x72, 0x70
        /*0062*/ 	.byte	0x73, 0x70, 0x65, 0x63, 0x69, 0x61, 0x6c, 0x69, 0x7a, 0x65, 0x64, 0x2e, 0x68, 0x70, 0x70, 0x00
	.type		__unnamed_1,@object
	.size		__unnamed_1,(.L_0 - __unnamed_1)
__unnamed_1:
        /*0072*/ 	.byte	0x76, 0x6f, 0x69, 0x64, 0x20, 0x63, 0x75, 0x74, 0x6c, 0x61, 0x73, 0x73, 0x3a, 0x3a, 0x67, 0x65
        /* <DEDUP_REMOVED lines=172> */
        /*0b42*/ 	.byte	0x3a, 0x69, 0x64, 0x65, 0x6e, 0x74, 0x69, 0x74, 0x79, 0x5d, 0x00
.L_0:


//--------------------- .nv.shared._ZN7cutlass13device_kernelINS_4gemm6kernel13GemmUniversalIN4cute5tupleIJiiiiEEENS1_10collective13CollectiveMmaINS1_34MainloopSm90TmaGmmaWarpSpecializedILi18ENS5_IJNS4_1CILi4EEENSA_ILi1EEESC_EEENS1_35KernelTmaWarpSpecializedCooperativeEEENS5_IJNSA_ILi128EEENSA_ILi256EEENSA_ILi32EEEEEEaNS5_IJlSC_lEEEaSK_NS4_8TiledMMAINS4_8MMA_AtomIJNS4_4SM904GMMA27MMA_64x256x32_S32S8S8_SS_TNEEEENS4_6LayoutINS5_IJNSA_ILi2EEESC_SC_EEENS5_IJSC_NSA_ILi0EEESU_EEEEENS5_IJNS4_10UnderscoreESX_SX_EEEEENS4_13SM90_TMA_LOADENS4_14ComposedLayoutINS4_7SwizzleILi1ELi4ELi3EEENS4_18smem_ptr_flag_bitsILi8EEENSR_INS5_IJNSA_ILi8EEESI_EEENS5_IJSI_SC_EEEEEEEvNS4_8identityENS4_23SM90_TMA_LOAD_MULTICASTES1A_vS1B_EENS_8epilogue10collective6detail29Sm90TmaWarpSpecializedAdapterINS1F_15DefaultEpilogueIaSK_SK_NS1E_6thread17LinearCombinationIaLi1EiiLNS1J_9ScaleType4KindE0ELNS_15FloatRoundStyleE2EaEENS1_15EpilogueDefaultEEEEEvvEEEEvNT_6ParamsE --------------------------
	.section	.nv.shared._ZN7cutlass13device_kernelINS_4gemm6kernel13GemmUniversalIN4cute5tupleIJiiiiEEENS1_10collective13CollectiveMmaINS1_34MainloopSm90TmaGmmaWarpSpecializedILi18ENS5_IJNS4_1CILi4EEENSA_ILi1EEESC_EEENS1_35KernelTmaWarpSpecializedCooperativeEEENS5_IJNSA_ILi128EEENSA_ILi256EEENSA_ILi32EEEEEEaNS5_IJlSC_lEEEaSK_NS4_8TiledMMAINS4_8MMA_AtomIJNS4_4SM904GMMA27MMA_64x256x32_S32S8S8_SS_TNEEEENS4_6LayoutINS5_IJNSA_ILi2EEESC_SC_EEENS5_IJSC_NSA_ILi0EEESU_EEEEENS5_IJNS4_10UnderscoreESX_SX_EEEEENS4_13SM90_TMA_LOADENS4_14ComposedLayoutINS4_7SwizzleILi1ELi4ELi3EEENS4_18smem_ptr_flag_bitsILi8EEENSR_INS5_IJNSA_ILi8EEESI_EEENS5_IJSI_SC_EEEEEEEvNS4_8identityENS4_23SM90_TMA_LOAD_MULTICASTES1A_vS1B_EENS_8epilogue10collective6detail29Sm90TmaWarpSpecializedAdapterINS1F_15DefaultEpilogueIaSK_SK_NS1E_6thread17LinearCombinationIaLi1EiiLNS1J_9ScaleType4KindE0ELNS_15FloatRoundStyleE2EaEENS1_15EpilogueDefaultEEEEEvvEEEEvNT_6ParamsE,"aw",@nobits
	.sectionflags	@""
	.align	16
	.zero		1024


//--------------------- .nv.shared.reserved.0     --------------------------
	.section	.nv.shared.reserved.0,"aw",@nobits
	.weak		__nv_reservedSMEM_offset_0_alias
	.size		__nv_reservedSMEM_offset_0_alias, 0, 0
	.other		__nv_reservedSMEM_offset_0_alias,@"STO_CUDA_RESERVED_SHARED STV_DEFAULT"
__nv_reservedSMEM_offset_0_alias:
	.zero		0


//--------------------- .nv.global                --------------------------
	.section	.nv.global,"aw",@nobits
.nv.global:
	.type		_ZN40_INTERNAL_dd0f7b66_4_k_cu_aca6144e_282594cute1_E,@object
	.size		_ZN40_INTERNAL_dd0f7b66_4_k_cu_aca6144e_282594cute1_E,(_ZN40_INTERNAL_dd0f7b66_4_k_cu_aca6144e_282594cuda3std3__45__cpo6cbeginE - _ZN40_INTERNAL_dd0f7b66_4_k_cu_aca6144e_282594cute1_E)
_ZN40_INTERNAL_dd0f7b66_4_k_cu_aca6144e_282594cute1_E:
	.zero		1
	.type		_ZN40_INTERNAL_dd0f7b66_4_k_cu_aca6144e_282594cuda3std3__45__cpo6cbeginE,@object
	.size		_ZN40_INTERNAL_dd0f7b66_4_k_cu_aca6144e_282594cuda3std3__45__cpo6cbeginE,(_ZN40_INTERNAL_dd0f7b66_4_k_cu_aca6144e_282594cuda3std3__48in_placeE - _ZN40_INTERNAL_dd0f7b66_4_k_cu_aca6144e_282594cuda3std3__45__cpo6cbeginE)
_ZN40_INTERNAL_dd0f7b66_4_k_cu_aca6144e_282594cuda3std3__45__cpo6cbeginE:
	.zero		1
	.type		_ZN40_INTERNAL_dd0f7b66_4_k_cu_aca6144e_282594cuda3std3__48in_placeE,@object
	.size		_ZN40_INTERNAL_dd0f7b66_4_k_cu_aca6144e_282594cuda3std3__48in_placeE,(_ZN40_INTERNAL_dd0f7b66_4_k_cu_aca6144e_282594cuda3std6ranges3__45__cpo9iter_moveE - _ZN40_INTERNAL_dd0f7b66_4_k_cu_aca6144e_282594cuda3std3__48in_placeE)
_ZN40_INTERNAL_dd0f7b66_4_k_cu_aca6144e_282594cuda3std3__48in_placeE:
	.zero		1
	.type		_ZN40_INTERNAL_dd0f7b66_4_k_cu_aca6144e_282594cuda3std6ranges3__45__cpo9iter_moveE,@object
	.size		_ZN40_INTERNAL_dd0f7b66_4_k_cu_aca6144e_282594cuda3std6ranges3__45__cpo9iter_moveE,(_ZN40_INTERNAL_dd0f7b66_4_k_cu_aca6144e_282594cuda3std3__45__cpo5beginE - _ZN40_INTERNAL_dd0f7b66_4_k_cu_aca6144e_282594cuda3std6ranges3__45__cpo9iter_moveE)
_ZN40_INTERNAL_dd0f7b66_4_k_cu_aca6144e_282594cuda3std6ranges3__45__cpo9iter_moveE:
	.zero		1
	.type		_ZN40_INTERNAL_dd0f7b66_4_k_cu_aca6144e_282594cuda3std3__45__cpo5beginE,@object
	.size		_ZN40_INTERNAL_dd0f7b66_4_k_cu_aca6144e_282594cuda3std3__45__cpo5beginE,(_ZN40_INTERNAL_dd0f7b66_4_k_cu_aca6144e_282594cuda3std3__442_GLOBAL__N__dd0f7b66_4_k_cu_aca6144e_282596ignoreE - _ZN40_INTERNAL_dd0f7b66_4_k_cu_aca6144e_282594cuda3std3__45__cpo5beginE)
_ZN40_INTERNAL_dd0f7b66_4_k_cu_aca6144e_282594cuda3std3__45__cpo5beginE:
	.zero		1
	.type		_ZN40_INTERNAL_dd0f7b66_4_k_cu_aca6144e_282594cuda3std3__442_GLOBAL__N__dd0f7b66_4_k_cu_aca6144e_282596ignoreE,@object
	.size		_ZN40_INTERNAL_dd0f7b66_4_k_cu_aca6144e_282594cuda3std3__442_GLOBAL__N__dd0f7b66_4_k_cu_aca6144e_282596ignoreE,(_ZN40_INTERNAL_dd0f7b66_4_k_cu_aca6144e_282594cute7productE - _ZN40_INTERNAL_dd0f7b66_4_k_cu_aca6144e_282594cuda3std3__442_GLOBAL__N__dd0f7b66_4_k_cu_aca6144e_282596ignoreE)
_ZN40_INTERNAL_dd0f7b66_4_k_cu_aca6144e_282594cuda3std3__442_GLOBAL__N__dd0f7b66_4_k_cu_aca6144e_282596ignoreE:
	.zero		1
	.type		_ZN40_INTERNAL_dd0f7b66_4_k_cu_aca6144e_282594cute7productE,@object
	.size		_ZN40_INTERNAL_dd0f7b66_4_k_cu_aca6144e_282594cute7productE,(_ZN40_INTERNAL_dd0f7b66_4_k_cu_aca6144e_282594cuda3std3__45__cpo3endE - _ZN40_INTERNAL_dd0f7b66_4_k_cu_aca6144e_282594cute7productE)
_ZN40_INTERNAL_dd0f7b66_4_k_cu_aca6144e_282594cute7productE:
	.zero		1
	.type		_ZN40_INTERNAL_dd0f7b66_4_k_cu_aca6144e_282594cuda3std3__45__cpo3endE,@object
	.size		_ZN40_INTERNAL_dd0f7b66_4_k_cu_aca6144e_282594cuda3std3__45__cpo3endE,(_ZN40_INTERNAL_dd0f7b66_4_k_cu_aca6144e_282594cuda3std3__419piecewise_constructE - _ZN40_INTERNAL_dd0f7b66_4_k_cu_aca6144e_282594cuda3std3__45__cpo3endE)
_ZN40_INTERNAL_dd0f7b66_4_k_cu_aca6144e_282594cuda3std3__45__cpo3endE:
	.zero		1
	.type		_ZN40_INTERNAL_dd0f7b66_4_k_cu_aca6144e_282594cuda3std3__419piecewise_constructE,@object
	.size		_ZN40_INTERNAL_dd0f7b66_4_k_cu_aca6144e_282594cuda3std3__419piecewise_constructE,(_ZN40_INTERNAL_dd0f7b66_4_k_cu_aca6144e_282594cuda3std3__45__cpo4cendE - _ZN40_INTERNAL_dd0f7b66_4_k_cu_aca6144e_282594cuda3std3__419piecewise_constructE)
_ZN40_INTERNAL_dd0f7b66_4_k_cu_aca6144e_282594cuda3std3__419piecewise_constructE:
	.zero		1
	.type		_ZN40_INTERNAL_dd0f7b66_4_k_cu_aca6144e_282594cuda3std3__45__cpo4cendE,@object
	.size		_ZN40_INTERNAL_dd0f7b66_4_k_cu_aca6144e_282594cuda3std3__45__cpo4cendE,(_ZN40_INTERNAL_dd0f7b66_4_k_cu_aca6144e_282594cuda3std6ranges3__45__cpo4swapE - _ZN40_INTERNAL_dd0f7b66_4_k_cu_aca6144e_282594cuda3std3__45__cpo4cendE)
_ZN40_INTERNAL_dd0f7b66_4_k_cu_aca6144e_282594cuda3std3__45__cpo4cendE:
	.zero		1
	.type		_ZN40_INTERNAL_dd0f7b66_4_k_cu_aca6144e_282594cuda3std6ranges3__45__cpo4swapE,@object
	.size		_ZN40_INTERNAL_dd0f7b66_4_k_cu_aca6144e_282594cuda3std6ranges3__45__cpo4swapE,(.L_8 - _ZN40_INTERNAL_dd0f7b66_4_k_cu_aca6144e_282594cuda3std6ranges3__45__cpo4swapE)
_ZN40_INTERNAL_dd0f7b66_4_k_cu_aca6144e_282594cuda3std6ranges3__45__cpo4swapE:
	.zero		1
.L_8:


//--------------------- .nv.constant0._ZN7cutlass13device_kernelINS_4gemm6kernel13GemmUniversalIN4cute5tupleIJiiiiEEENS1_10collective13CollectiveMmaINS1_34MainloopSm90TmaGmmaWarpSpecializedILi18ENS5_IJNS4_1CILi4EEENSA_ILi1EEESC_EEENS1_35KernelTmaWarpSpecializedCooperativeEEENS5_IJNSA_ILi128EEENSA_ILi256EEENSA_ILi32EEEEEEaNS5_IJlSC_lEEEaSK_NS4_8TiledMMAINS4_8MMA_AtomIJNS4_4SM904GMMA27MMA_64x256x32_S32S8S8_SS_TNEEEENS4_6LayoutINS5_IJNSA_ILi2EEESC_SC_EEENS5_IJSC_NSA_ILi0EEESU_EEEEENS5_IJNS4_10UnderscoreESX_SX_EEEEENS4_13SM90_TMA_LOADENS4_14ComposedLayoutINS4_7SwizzleILi1ELi4ELi3EEENS4_18smem_ptr_flag_bitsILi8EEENSR_INS5_IJNSA_ILi8EEESI_EEENS5_IJSI_SC_EEEEEEEvNS4_8identityENS4_23SM90_TMA_LOAD_MULTICASTES1A_vS1B_EENS_8epilogue10collective6detail29Sm90TmaWarpSpecializedAdapterINS1F_15DefaultEpilogueIaSK_SK_NS1E_6thread17LinearCombinationIaLi1EiiLNS1J_9ScaleType4KindE0ELNS_15FloatRoundStyleE2EaEENS1_15EpilogueDefaultEEEEEvvEEEEvNT_6ParamsE --------------------------
	.section	.nv.constant0._ZN7cutlass13device_kernelINS_4gemm6kernel13GemmUniversalIN4cute5tupleIJiiiiEEENS1_10collective13CollectiveMmaINS1_34MainloopSm90TmaGmmaWarpSpecializedILi18ENS5_IJNS4_1CILi4EEENSA_ILi1EEESC_EEENS1_35KernelTmaWarpSpecializedCooperativeEEENS5_IJNSA_ILi128EEENSA_ILi256EEENSA_ILi32EEEEEEaNS5_IJlSC_lEEEaSK_NS4_8TiledMMAINS4_8MMA_AtomIJNS4_4SM904GMMA27MMA_64x256x32_S32S8S8_SS_TNEEEENS4_6LayoutINS5_IJNSA_ILi2EEESC_SC_EEENS5_IJSC_NSA_ILi0EEESU_EEEEENS5_IJNS4_10UnderscoreESX_SX_EEEEENS4_13SM90_TMA_LOADENS4_14ComposedLayoutINS4_7SwizzleILi1ELi4ELi3EEENS4_18smem_ptr_flag_bitsILi8EEENSR_INS5_IJNSA_ILi8EEESI_EEENS5_IJSI_SC_EEEEEEEvNS4_8identityENS4_23SM90_TMA_LOAD_MULTICASTES1A_vS1B_EENS_8epilogue10collective6detail29Sm90TmaWarpSpecializedAdapterINS1F_15DefaultEpilogueIaSK_SK_NS1E_6thread17LinearCombinationIaLi1EiiLNS1J_9ScaleType4KindE0ELNS_15FloatRoundStyleE2EaEENS1_15EpilogueDefaultEEEEEvvEEEEvNT_6ParamsE,"a",@progbits
	.sectionflags	@""
	.align	4
.nv.constant0._ZN7cutlass13device_kernelINS_4gemm6kernel13GemmUniversalIN4cute5tupleIJiiiiEEENS1_10collective13CollectiveMmaINS1_34MainloopSm90TmaGmmaWarpSpecializedILi18ENS5_IJNS4_1CILi4EEENSA_ILi1EEESC_EEENS1_35KernelTmaWarpSpecializedCooperativeEEENS5_IJNSA_ILi128EEENSA_ILi256EEENSA_ILi32EEEEEEaNS5_IJlSC_lEEEaSK_NS4_8TiledMMAINS4_8MMA_AtomIJNS4_4SM904GMMA27MMA_64x256x32_S32S8S8_SS_TNEEEENS4_6LayoutINS5_IJNSA_ILi2EEESC_SC_EEENS5_IJSC_NSA_ILi0EEESU_EEEEENS5_IJNS4_10UnderscoreESX_SX_EEEEENS4_13SM90_TMA_LOADENS4_14ComposedLayoutINS4_7SwizzleILi1ELi4ELi3EEENS4_18smem_ptr_flag_bitsILi8EEENSR_INS5_IJNSA_ILi8EEESI_EEENS5_IJSI_SC_EEEEEEEvNS4_8identityENS4_23SM90_TMA_LOAD_MULTICASTES1A_vS1B_EENS_8epilogue10collective6detail29Sm90TmaWarpSpecializedAdapterINS1F_15DefaultEpilogueIaSK_SK_NS1E_6thread17LinearCombinationIaLi1EiiLNS1J_9ScaleType4KindE0ELNS_15FloatRoundStyleE2EaEENS1_15EpilogueDefaultEEEEEvvEEEEvNT_6ParamsE:
	.zero		1664


//--------------------- SYMBOLS --------------------------

	.type		.nv.reservedSmem.offset0,@object
	.size		.nv.reservedSmem.offset0,0x4
	.type		__assertfail,@function
